//
// Generated by NVIDIA NVVM Compiler
//
// Compiler Build ID: CL-36424714
// Cuda compilation tools, release 13.0, V13.0.88
// Based on NVVM 20.0.0
//

.version 9.0
.target sm_100
.address_size 64

	// .globl	_Z5queryiiiifPfS_S_PiS0_S_ff

.visible .entry _Z5queryiiiifPfS_S_PiS0_S_ff(
	.param .u32 _Z5queryiiiifPfS_S_PiS0_S_ff_param_0,
	.param .u32 _Z5queryiiiifPfS_S_PiS0_S_ff_param_1,
	.param .u32 _Z5queryiiiifPfS_S_PiS0_S_ff_param_2,
	.param .u32 _Z5queryiiiifPfS_S_PiS0_S_ff_param_3,
	.param .f32 _Z5queryiiiifPfS_S_PiS0_S_ff_param_4,
	.param .u64 .ptr .align 1 _Z5queryiiiifPfS_S_PiS0_S_ff_param_5,
	.param .u64 .ptr .align 1 _Z5queryiiiifPfS_S_PiS0_S_ff_param_6,
	.param .u64 .ptr .align 1 _Z5queryiiiifPfS_S_PiS0_S_ff_param_7,
	.param .u64 .ptr .align 1 _Z5queryiiiifPfS_S_PiS0_S_ff_param_8,
	.param .u64 .ptr .align 1 _Z5queryiiiifPfS_S_PiS0_S_ff_param_9,
	.param .u64 .ptr .align 1 _Z5queryiiiifPfS_S_PiS0_S_ff_param_10,
	.param .f32 _Z5queryiiiifPfS_S_PiS0_S_ff_param_11,
	.param .f32 _Z5queryiiiifPfS_S_PiS0_S_ff_param_12
)
{
	.reg .pred 	%p<23>;
	.reg .b32 	%r<299>;
	.reg .b32 	%f<43>;
	.reg .b64 	%rd<93>;

	ld.param.u32 	%r56, [_Z5queryiiiifPfS_S_PiS0_S_ff_param_0];
	ld.param.u32 	%r57, [_Z5queryiiiifPfS_S_PiS0_S_ff_param_1];
	ld.param.u32 	%r58, [_Z5queryiiiifPfS_S_PiS0_S_ff_param_2];
	ld.param.u32 	%r59, [_Z5queryiiiifPfS_S_PiS0_S_ff_param_3];
	ld.param.u64 	%rd15, [_Z5queryiiiifPfS_S_PiS0_S_ff_param_5];
	ld.param.u64 	%rd16, [_Z5queryiiiifPfS_S_PiS0_S_ff_param_8];
	ld.param.u64 	%rd17, [_Z5queryiiiifPfS_S_PiS0_S_ff_param_9];
	cvta.to.global.u64 	%rd1, %rd17;
	cvta.to.global.u64 	%rd2, %rd16;
	cvta.to.global.u64 	%rd18, %rd15;
	mov.u32 	%r60, %ctaid.x;
	mov.u32 	%r61, %ntid.x;
	mov.u32 	%r62, %tid.x;
	mad.lo.s32 	%r1, %r60, %r61, %r62;
	div.s32 	%r2, %r1, %r57;
	mul.lo.s32 	%r63, %r2, %r57;
	sub.s32 	%r3, %r1, %r63;
	cvt.rn.f32.s32 	%f13, %r2;
	mul.lo.s32 	%r64, %r59, %r58;
	shl.b32 	%r65, %r64, 1;
	mul.wide.s32 	%rd19, %r65, 4;
	add.s64 	%rd3, %rd18, %rd19;
	ld.global.f32 	%f14, [%rd3+-8];
	add.f32 	%f15, %f14, %f13;
	add.s32 	%r66, %r56, -1;
	cvt.rn.f32.s32 	%f16, %r66;
	setp.gt.f32 	%p1, %f15, %f16;
	@%p1 bra 	$L__BB0_32;
	cvt.rn.f32.s32 	%f17, %r3;
	ld.global.f32 	%f18, [%rd3+-4];
	add.f32 	%f19, %f18, %f17;
	add.s32 	%r67, %r57, -1;
	cvt.rn.f32.s32 	%f20, %r67;
	setp.gt.f32 	%p2, %f19, %f20;
	@%p2 bra 	$L__BB0_32;
	mov.f32 	%f38, 0f00000000;
	min.s32 	%r68, %r58, %r59;
	setp.lt.s32 	%p3, %r68, 1;
	@%p3 bra 	$L__BB0_17;
	add.s32 	%r70, %r3, 1;
	add.s32 	%r71, %r3, %r59;
	max.s32 	%r72, %r71, %r70;
	sub.s32 	%r73, %r72, %r3;
	and.b32  	%r4, %r73, 7;
	and.b32  	%r5, %r73, 3;
	sub.s32 	%r6, %r3, %r72;
	and.b32  	%r7, %r73, -8;
	and.b32  	%r8, %r73, 1;
	add.s32 	%r9, %r2, %r58;
	mov.b32 	%r292, 0;
	mov.u32 	%r278, %r2;
$L__BB0_4:
	setp.gt.u32 	%p4, %r6, -8;
	not.b32 	%r75, %r278;
	add.s32 	%r76, %r56, %r75;
	mul.lo.s32 	%r12, %r76, %r57;
	mov.u32 	%r284, %r3;
	@%p4 bra 	$L__BB0_7;
	mov.b32 	%r282, 0;
	mov.u32 	%r284, %r3;
$L__BB0_6:
	.pragma "nounroll";
	add.s32 	%r78, %r284, %r12;
	mul.lo.s32 	%r79, %r78, 3;
	mul.wide.s32 	%rd20, %r79, 4;
	add.s64 	%rd21, %rd2, %rd20;
	ld.global.u32 	%r80, [%rd21];
	ld.global.u32 	%r81, [%rd21+4];
	ld.global.u32 	%r82, [%rd21+8];
	add.s32 	%r83, %r80, %r292;
	add.s32 	%r84, %r83, %r81;
	add.s32 	%r85, %r84, %r82;
	ld.global.u32 	%r86, [%rd21+12];
	ld.global.u32 	%r87, [%rd21+16];
	ld.global.u32 	%r88, [%rd21+20];
	add.s32 	%r89, %r86, %r85;
	add.s32 	%r90, %r89, %r87;
	add.s32 	%r91, %r90, %r88;
	ld.global.u32 	%r92, [%rd21+24];
	ld.global.u32 	%r93, [%rd21+28];
	ld.global.u32 	%r94, [%rd21+32];
	add.s32 	%r95, %r92, %r91;
	add.s32 	%r96, %r95, %r93;
	add.s32 	%r97, %r96, %r94;
	ld.global.u32 	%r98, [%rd21+36];
	ld.global.u32 	%r99, [%rd21+40];
	ld.global.u32 	%r100, [%rd21+44];
	add.s32 	%r101, %r98, %r97;
	add.s32 	%r102, %r101, %r99;
	add.s32 	%r103, %r102, %r100;
	ld.global.u32 	%r104, [%rd21+48];
	ld.global.u32 	%r105, [%rd21+52];
	ld.global.u32 	%r106, [%rd21+56];
	add.s32 	%r107, %r104, %r103;
	add.s32 	%r108, %r107, %r105;
	add.s32 	%r109, %r108, %r106;
	ld.global.u32 	%r110, [%rd21+60];
	ld.global.u32 	%r111, [%rd21+64];
	ld.global.u32 	%r112, [%rd21+68];
	add.s32 	%r113, %r110, %r109;
	add.s32 	%r114, %r113, %r111;
	add.s32 	%r115, %r114, %r112;
	ld.global.u32 	%r116, [%rd21+72];
	ld.global.u32 	%r117, [%rd21+76];
	ld.global.u32 	%r118, [%rd21+80];
	add.s32 	%r119, %r116, %r115;
	add.s32 	%r120, %r119, %r117;
	add.s32 	%r121, %r120, %r118;
	ld.global.u32 	%r122, [%rd21+84];
	ld.global.u32 	%r123, [%rd21+88];
	ld.global.u32 	%r124, [%rd21+92];
	add.s32 	%r125, %r122, %r121;
	add.s32 	%r126, %r125, %r123;
	add.s32 	%r292, %r126, %r124;
	add.s32 	%r284, %r284, 8;
	add.s32 	%r282, %r282, 8;
	setp.eq.s32 	%p5, %r282, %r7;
	@%p5 bra 	$L__BB0_7;
	bra.uni 	$L__BB0_6;
$L__BB0_7:
	setp.eq.s32 	%p6, %r4, 0;
	@%p6 bra 	$L__BB0_15;
	add.s32 	%r128, %r4, -1;
	setp.lt.u32 	%p7, %r128, 3;
	@%p7 bra 	$L__BB0_10;
	add.s32 	%r129, %r284, %r12;
	mul.lo.s32 	%r130, %r129, 3;
	mul.wide.s32 	%rd22, %r130, 4;
	add.s64 	%rd23, %rd2, %rd22;
	ld.global.u32 	%r131, [%rd23];
	ld.global.u32 	%r132, [%rd23+4];
	ld.global.u32 	%r133, [%rd23+8];
	add.s32 	%r134, %r131, %r292;
	add.s32 	%r135, %r134, %r132;
	add.s32 	%r136, %r135, %r133;
	ld.global.u32 	%r137, [%rd23+12];
	ld.global.u32 	%r138, [%rd23+16];
	ld.global.u32 	%r139, [%rd23+20];
	add.s32 	%r140, %r137, %r136;
	add.s32 	%r141, %r140, %r138;
	add.s32 	%r142, %r141, %r139;
	ld.global.u32 	%r143, [%rd23+24];
	ld.global.u32 	%r144, [%rd23+28];
	ld.global.u32 	%r145, [%rd23+32];
	add.s32 	%r146, %r143, %r142;
	add.s32 	%r147, %r146, %r144;
	add.s32 	%r148, %r147, %r145;
	ld.global.u32 	%r149, [%rd23+36];
	ld.global.u32 	%r150, [%rd23+40];
	ld.global.u32 	%r151, [%rd23+44];
	add.s32 	%r152, %r149, %r148;
	add.s32 	%r153, %r152, %r150;
	add.s32 	%r292, %r153, %r151;
	add.s32 	%r284, %r284, 4;
$L__BB0_10:
	setp.eq.s32 	%p8, %r5, 0;
	@%p8 bra 	$L__BB0_15;
	setp.eq.s32 	%p9, %r5, 1;
	@%p9 bra 	$L__BB0_13;
	add.s32 	%r155, %r284, %r12;
	mul.lo.s32 	%r156, %r155, 3;
	mul.wide.s32 	%rd24, %r156, 4;
	add.s64 	%rd25, %rd2, %rd24;
	ld.global.u32 	%r157, [%rd25];
	ld.global.u32 	%r158, [%rd25+4];
	ld.global.u32 	%r159, [%rd25+8];
	add.s32 	%r160, %r157, %r292;
	add.s32 	%r161, %r160, %r158;
	add.s32 	%r162, %r161, %r159;
	ld.global.u32 	%r163, [%rd25+12];
	ld.global.u32 	%r164, [%rd25+16];
	ld.global.u32 	%r165, [%rd25+20];
	add.s32 	%r166, %r163, %r162;
	add.s32 	%r167, %r166, %r164;
	add.s32 	%r292, %r167, %r165;
	add.s32 	%r284, %r284, 2;
$L__BB0_13:
	setp.eq.s32 	%p10, %r8, 0;
	@%p10 bra 	$L__BB0_15;
	add.s32 	%r168, %r284, %r12;
	mul.lo.s32 	%r169, %r168, 3;
	mul.wide.s32 	%rd26, %r169, 4;
	add.s64 	%rd27, %rd2, %rd26;
	ld.global.u32 	%r170, [%rd27];
	ld.global.u32 	%r171, [%rd27+4];
	ld.global.u32 	%r172, [%rd27+8];
	add.s32 	%r173, %r170, %r292;
	add.s32 	%r174, %r173, %r171;
	add.s32 	%r292, %r174, %r172;
$L__BB0_15:
	add.s32 	%r278, %r278, 1;
	setp.lt.s32 	%p11, %r278, %r9;
	@%p11 bra 	$L__BB0_4;
	cvt.rn.f32.s32 	%f38, %r292;
$L__BB0_17:
	ld.param.f32 	%f36, [_Z5queryiiiifPfS_S_PiS0_S_ff_param_12];
	ld.param.f32 	%f34, [_Z5queryiiiifPfS_S_PiS0_S_ff_param_4];
	mul.lo.s32 	%r175, %r58, %r59;
	mul.lo.s32 	%r176, %r175, 3;
	cvt.rn.f32.s32 	%f22, %r176;
	div.rn.f32 	%f41, %f38, %f22;
	sub.f32 	%f23, %f41, %f34;
	abs.f32 	%f24, %f23;
	setp.gtu.f32 	%p12, %f24, %f36;
	mov.f32 	%f39, 0f00000000;
	@%p12 bra 	$L__BB0_32;
	setp.lt.s32 	%p13, %r58, 1;
	@%p13 bra 	$L__BB0_31;
	setp.lt.s32 	%p14, %r59, 1;
	not.b32 	%r177, %r2;
	add.s32 	%r35, %r56, %r177;
	@%p14 bra 	$L__BB0_31;
	and.b32  	%r36, %r59, 2147483644;
	neg.s32 	%r37, %r36;
	mul.lo.s32 	%r38, %r57, 3;
	mov.b64 	%rd92, 0;
	mov.b32 	%r293, 0;
$L__BB0_21:
	setp.lt.u32 	%p15, %r59, 4;
	sub.s32 	%r40, %r35, %r293;
	mad.lo.s32 	%r41, %r40, %r57, %r3;
	not.b32 	%r180, %r293;
	add.s32 	%r42, %r58, %r180;
	mul.lo.s32 	%r43, %r42, %r59;
	mov.b32 	%r298, 0;
	@%p15 bra 	$L__BB0_24;
	mul.lo.s32 	%r181, %r59, %r42;
	mul.lo.s32 	%r295, %r181, 3;
	mul.lo.s32 	%r182, %r38, %r40;
	mad.lo.s32 	%r294, %r3, 3, %r182;
	mov.u32 	%r296, %r37;
$L__BB0_23:
	.pragma "nounroll";
	mul.wide.s32 	%rd30, %r294, 4;
	add.s64 	%rd31, %rd2, %rd30;
	ld.global.u32 	%r183, [%rd31];
	mul.wide.s32 	%rd32, %r295, 4;
	add.s64 	%rd33, %rd1, %rd32;
	ld.global.u32 	%r184, [%rd33];
	sub.s32 	%r185, %r183, %r184;
	ld.global.u32 	%r186, [%rd31+4];
	ld.global.u32 	%r187, [%rd33+4];
	sub.s32 	%r188, %r186, %r187;
	ld.global.u32 	%r189, [%rd31+8];
	ld.global.u32 	%r190, [%rd33+8];
	sub.s32 	%r191, %r189, %r190;
	mul.lo.s32 	%r192, %r185, %r185;
	cvt.u64.u32 	%rd34, %r192;
	add.s64 	%rd35, %rd92, %rd34;
	mul.lo.s32 	%r193, %r188, %r188;
	cvt.u64.u32 	%rd36, %r193;
	add.s64 	%rd37, %rd35, %rd36;
	mul.lo.s32 	%r194, %r191, %r191;
	cvt.u64.u32 	%rd38, %r194;
	add.s64 	%rd39, %rd37, %rd38;
	ld.global.u32 	%r195, [%rd31+12];
	ld.global.u32 	%r196, [%rd33+12];
	sub.s32 	%r197, %r195, %r196;
	ld.global.u32 	%r198, [%rd31+16];
	ld.global.u32 	%r199, [%rd33+16];
	sub.s32 	%r200, %r198, %r199;
	ld.global.u32 	%r201, [%rd31+20];
	ld.global.u32 	%r202, [%rd33+20];
	sub.s32 	%r203, %r201, %r202;
	mul.lo.s32 	%r204, %r197, %r197;
	cvt.u64.u32 	%rd40, %r204;
	add.s64 	%rd41, %rd39, %rd40;
	mul.lo.s32 	%r205, %r200, %r200;
	cvt.u64.u32 	%rd42, %r205;
	add.s64 	%rd43, %rd41, %rd42;
	mul.lo.s32 	%r206, %r203, %r203;
	cvt.u64.u32 	%rd44, %r206;
	add.s64 	%rd45, %rd43, %rd44;
	ld.global.u32 	%r207, [%rd31+24];
	ld.global.u32 	%r208, [%rd33+24];
	sub.s32 	%r209, %r207, %r208;
	ld.global.u32 	%r210, [%rd31+28];
	ld.global.u32 	%r211, [%rd33+28];
	sub.s32 	%r212, %r210, %r211;
	ld.global.u32 	%r213, [%rd31+32];
	ld.global.u32 	%r214, [%rd33+32];
	sub.s32 	%r215, %r213, %r214;
	mul.lo.s32 	%r216, %r209, %r209;
	cvt.u64.u32 	%rd46, %r216;
	add.s64 	%rd47, %rd45, %rd46;
	mul.lo.s32 	%r217, %r212, %r212;
	cvt.u64.u32 	%rd48, %r217;
	add.s64 	%rd49, %rd47, %rd48;
	mul.lo.s32 	%r218, %r215, %r215;
	cvt.u64.u32 	%rd50, %r218;
	add.s64 	%rd51, %rd49, %rd50;
	ld.global.u32 	%r219, [%rd31+36];
	ld.global.u32 	%r220, [%rd33+36];
	sub.s32 	%r221, %r219, %r220;
	ld.global.u32 	%r222, [%rd31+40];
	ld.global.u32 	%r223, [%rd33+40];
	sub.s32 	%r224, %r222, %r223;
	ld.global.u32 	%r225, [%rd31+44];
	ld.global.u32 	%r226, [%rd33+44];
	sub.s32 	%r227, %r225, %r226;
	mul.lo.s32 	%r228, %r221, %r221;
	cvt.u64.u32 	%rd52, %r228;
	add.s64 	%rd53, %rd51, %rd52;
	mul.lo.s32 	%r229, %r224, %r224;
	cvt.u64.u32 	%rd54, %r229;
	add.s64 	%rd55, %rd53, %rd54;
	mul.lo.s32 	%r230, %r227, %r227;
	cvt.u64.u32 	%rd56, %r230;
	add.s64 	%rd92, %rd55, %rd56;
	add.s32 	%r296, %r296, 4;
	add.s32 	%r295, %r295, 12;
	add.s32 	%r294, %r294, 12;
	setp.ne.s32 	%p16, %r296, 0;
	mov.u32 	%r298, %r36;
	@%p16 bra 	$L__BB0_23;
$L__BB0_24:
	and.b32  	%r231, %r59, 3;
	setp.eq.s32 	%p17, %r231, 0;
	@%p17 bra 	$L__BB0_29;
	setp.eq.s32 	%p18, %r231, 1;
	@%p18 bra 	$L__BB0_27;
	add.s32 	%r232, %r41, %r298;
	mul.lo.s32 	%r233, %r232, 3;
	mul.wide.s32 	%rd58, %r233, 4;
	add.s64 	%rd59, %rd2, %rd58;
	ld.global.u32 	%r234, [%rd59];
	add.s32 	%r235, %r298, %r43;
	mul.lo.s32 	%r236, %r235, 3;
	mul.wide.s32 	%rd60, %r236, 4;
	add.s64 	%rd61, %rd1, %rd60;
	ld.global.u32 	%r237, [%rd61];
	sub.s32 	%r238, %r234, %r237;
	ld.global.u32 	%r239, [%rd59+4];
	ld.global.u32 	%r240, [%rd61+4];
	sub.s32 	%r241, %r239, %r240;
	ld.global.u32 	%r242, [%rd59+8];
	ld.global.u32 	%r243, [%rd61+8];
	sub.s32 	%r244, %r242, %r243;
	mul.lo.s32 	%r245, %r238, %r238;
	cvt.u64.u32 	%rd62, %r245;
	add.s64 	%rd63, %rd92, %rd62;
	mul.lo.s32 	%r246, %r241, %r241;
	cvt.u64.u32 	%rd64, %r246;
	add.s64 	%rd65, %rd63, %rd64;
	mul.lo.s32 	%r247, %r244, %r244;
	cvt.u64.u32 	%rd66, %r247;
	add.s64 	%rd67, %rd65, %rd66;
	ld.global.u32 	%r248, [%rd59+12];
	ld.global.u32 	%r249, [%rd61+12];
	sub.s32 	%r250, %r248, %r249;
	ld.global.u32 	%r251, [%rd59+16];
	ld.global.u32 	%r252, [%rd61+16];
	sub.s32 	%r253, %r251, %r252;
	ld.global.u32 	%r254, [%rd59+20];
	ld.global.u32 	%r255, [%rd61+20];
	sub.s32 	%r256, %r254, %r255;
	mul.lo.s32 	%r257, %r250, %r250;
	cvt.u64.u32 	%rd68, %r257;
	add.s64 	%rd69, %rd67, %rd68;
	mul.lo.s32 	%r258, %r253, %r253;
	cvt.u64.u32 	%rd70, %r258;
	add.s64 	%rd71, %rd69, %rd70;
	mul.lo.s32 	%r259, %r256, %r256;
	cvt.u64.u32 	%rd72, %r259;
	add.s64 	%rd92, %rd71, %rd72;
	add.s32 	%r298, %r298, 2;
$L__BB0_27:
	and.b32  	%r260, %r59, 1;
	setp.eq.b32 	%p19, %r260, 1;
	not.pred 	%p20, %p19;
	@%p20 bra 	$L__BB0_29;
	add.s32 	%r261, %r41, %r298;
	mul.lo.s32 	%r262, %r261, 3;
	mul.wide.s32 	%rd73, %r262, 4;
	add.s64 	%rd74, %rd2, %rd73;
	ld.global.u32 	%r263, [%rd74];
	add.s32 	%r264, %r298, %r43;
	mul.lo.s32 	%r265, %r264, 3;
	mul.wide.s32 	%rd75, %r265, 4;
	add.s64 	%rd76, %rd1, %rd75;
	ld.global.u32 	%r266, [%rd76];
	sub.s32 	%r267, %r263, %r266;
	ld.global.u32 	%r268, [%rd74+4];
	ld.global.u32 	%r269, [%rd76+4];
	sub.s32 	%r270, %r268, %r269;
	ld.global.u32 	%r271, [%rd74+8];
	ld.global.u32 	%r272, [%rd76+8];
	sub.s32 	%r273, %r271, %r272;
	mul.lo.s32 	%r274, %r267, %r267;
	cvt.u64.u32 	%rd77, %r274;
	add.s64 	%rd78, %rd92, %rd77;
	mul.lo.s32 	%r275, %r270, %r270;
	cvt.u64.u32 	%rd79, %r275;
	add.s64 	%rd80, %rd78, %rd79;
	mul.lo.s32 	%r276, %r273, %r273;
	cvt.u64.u32 	%rd81, %r276;
	add.s64 	%rd92, %rd80, %rd81;
$L__BB0_29:
	add.s32 	%r293, %r293, 1;
	setp.ne.s32 	%p21, %r293, %r58;
	@%p21 bra 	$L__BB0_21;
	cvt.rn.f32.s64 	%f39, %rd92;
$L__BB0_31:
	ld.param.f32 	%f35, [_Z5queryiiiifPfS_S_PiS0_S_ff_param_11];
	cvt.rn.f32.s32 	%f28, %r58;
	cvt.rn.f32.s32 	%f29, %r59;
	mul.f32 	%f30, %f28, %f29;
	mul.f32 	%f31, %f30, 0f40400000;
	div.rn.f32 	%f32, %f39, %f31;
	sqrt.rn.f32 	%f42, %f32;
	setp.le.f32 	%p22, %f42, %f35;
	mov.f32 	%f40, 0f3F800000;
	@%p22 bra 	$L__BB0_33;
$L__BB0_32:
	mov.f32 	%f40, 0fBF800000;
	mov.f32 	%f41, %f40;
	mov.f32 	%f42, %f40;
$L__BB0_33:
	ld.param.u64 	%rd85, [_Z5queryiiiifPfS_S_PiS0_S_ff_param_10];
	cvta.to.global.u64 	%rd82, %rd85;
	mul.lo.s32 	%r277, %r1, 3;
	mul.wide.s32 	%rd83, %r277, 4;
	add.s64 	%rd84, %rd82, %rd83;
	st.global.f32 	[%rd84], %f42;
	st.global.f32 	[%rd84+4], %f41;
	st.global.f32 	[%rd84+8], %f40;
	ret;

}


// ===== COMPILED SASS (sm_100) =====

	.target	sm_100

	.elftype	@"ET_EXEC"


//--------------------- .note.nv.tkinfo           --------------------------
	.section	.note.nv.tkinfo,"",@"SHT_NOTE"
	.sectionflags	@"SHF_NOTE_NV_TKINFO"
	.tkinfo
        /*0018*/ 	.word	0x00000002
        /*0030*/ 	.string	""
        /*0030*/ 	.string	"ptxas"
        /*0030*/ 	.string	"Cuda compilation tools, release 13.0, V13.0.88"
        /*0030*/ 	.string	"Build cuda_13.0.r13.0/compiler.36424714_0"
        /*0030*/ 	.string	"-arch sm_100 -m 64 "



//--------------------- .note.nv.cuinfo           --------------------------
	.section	.note.nv.cuinfo,"",@"SHT_NOTE"
	.sectionflags	@"SHF_NOTE_NV_CUINFO"
        /*0018*/ 	.short	0x0002
        /*001a*/ 	.short	0x0064
        /*001c*/ 	.short	0x0082
	.zero		2


//--------------------- .nv.info                  --------------------------
	.section	.nv.info,"",@"SHT_CUDA_INFO"
	.align	4


	//----- nvinfo : EIATTR_REGCOUNT
	.align		4
        /*0000*/ 	.byte	0x04, 0x2f
        /*0002*/ 	.short	(.L_1 - .L_0)
	.align		4
.L_0:
        /*0004*/ 	.word	index@(_Z5queryiiiifPfS_S_PiS0_S_ff)
        /*0008*/ 	.word	0x00000020


	//----- nvinfo : EIATTR_FRAME_SIZE
	.align		4
.L_1:
        /*000c*/ 	.byte	0x04, 0x11
        /*000e*/ 	.short	(.L_3 - .L_2)
	.align		4
.L_2:
        /*0010*/ 	.word	index@($__internal_1_$__cuda_sm3x_div_rn_noftz_f32_slowpath)
        /*0014*/ 	.word	0x00000000


	//----- nvinfo : EIATTR_FRAME_SIZE
	.align		4
.L_3:
        /*0018*/ 	.byte	0x04, 0x11
        /*001a*/ 	.short	(.L_5 - .L_4)
	.align		4
.L_4:
        /*001c*/ 	.word	index@($__internal_0_$__cuda_sm20_sqrt_rn_f32_slowpath)
        /*0020*/ 	.word	0x00000000


	//----- nvinfo : EIATTR_FRAME_SIZE
	.align		4
.L_5:
        /*0024*/ 	.byte	0x04, 0x11
        /*0026*/ 	.short	(.L_7 - .L_6)
	.align		4
.L_6:
        /*0028*/ 	.word	index@(_Z5queryiiiifPfS_S_PiS0_S_ff)
        /*002c*/ 	.word	0x00000000


	//----- nvinfo : EIATTR_MIN_STACK_SIZE
	.align		4
.L_7:
        /*0030*/ 	.byte	0x04, 0x12
        /*0032*/ 	.short	(.L_9 - .L_8)
	.align		4
.L_8:
        /*0034*/ 	.word	index@(_Z5queryiiiifPfS_S_PiS0_S_ff)
        /*0038*/ 	.word	0x00000000
.L_9:


//--------------------- .nv.compat                --------------------------
	.section	.nv.compat,"",@"SHT_CUDA_COMPAT_INFO"
	.align	4
        /*0000*/ 	.byte	0x02, 0x09, 0x00, 0x00, 0x02, 0x02, 0x01, 0x00, 0x02, 0x05, 0x05, 0x00, 0x03, 0x07, 0x01, 0x01
        /*0010*/ 	.byte	0x02, 0x03, 0x00, 0x00, 0x02, 0x06, 0x01, 0x00, 0x04, 0x0b, 0x08, 0x00, 0x01, 0x00, 0x00, 0x00
        /*0020*/ 	.byte	0x00, 0x00, 0x00, 0x00


//--------------------- .nv.info._Z5queryiiiifPfS_S_PiS0_S_ff --------------------------
	.section	.nv.info._Z5queryiiiifPfS_S_PiS0_S_ff,"",@"SHT_CUDA_INFO"
	.sectionflags	@""
	.align	4


	//----- nvinfo : EIATTR_CUDA_API_VERSION
	.align		4
        /*0000*/ 	.byte	0x04, 0x37
        /*0002*/ 	.short	(.L_11 - .L_10)
.L_10:
        /*0004*/ 	.word	0x00000082


	//----- nvinfo : EIATTR_KPARAM_INFO
	.align		4
.L_11:
        /*0008*/ 	.byte	0x04, 0x17
        /*000a*/ 	.short	(.L_13 - .L_12)
.L_12:
        /*000c*/ 	.word	0x00000000
        /*0010*/ 	.short	0x000c
        /*0012*/ 	.short	0x004c
        /*0014*/ 	.byte	0x00, 0xf0, 0x11, 0x00


	//----- nvinfo : EIATTR_KPARAM_INFO
	.align		4
.L_13:
        /*0018*/ 	.byte	0x04, 0x17
        /*001a*/ 	.short	(.L_15 - .L_14)
.L_14:
        /*001c*/ 	.word	0x00000000
        /*0020*/ 	.short	0x000b
        /*0022*/ 	.short	0x0048
        /*0024*/ 	.byte	0x00, 0xf0, 0x11, 0x00


	//----- nvinfo : EIATTR_KPARAM_INFO
	.align		4
.L_15:
        /*0028*/ 	.byte	0x04, 0x17
        /*002a*/ 	.short	(.L_17 - .L_16)
.L_16:
        /*002c*/ 	.word	0x00000000
        /*0030*/ 	.short	0x000a
        /*0032*/ 	.short	0x0040
        /*0034*/ 	.byte	0x00, 0xf5, 0x21, 0x00


	//----- nvinfo : EIATTR_KPARAM_INFO
	.align		4
.L_17:
        /*0038*/ 	.byte	0x04, 0x17
        /*003a*/ 	.short	(.L_19 - .L_18)
.L_18:
        /*003c*/ 	.word	0x00000000
        /*0040*/ 	.short	0x0009
        /*0042*/ 	.short	0x0038
        /*0044*/ 	.byte	0x00, 0xf5, 0x21, 0x00


	//----- nvinfo : EIATTR_KPARAM_INFO
	.align		4
.L_19:
        /*0048*/ 	.byte	0x04, 0x17
        /*004a*/ 	.short	(.L_21 - .L_20)
.L_20:
        /*004c*/ 	.word	0x00000000
        /*0050*/ 	.short	0x0008
        /*0052*/ 	.short	0x0030
        /*0054*/ 	.byte	0x00, 0xf5, 0x21, 0x00


	//----- nvinfo : EIATTR_KPARAM_INFO
	.align		4
.L_21:
        /*0058*/ 	.byte	0x04, 0x17
        /*005a*/ 	.short	(.L_23 - .L_22)
.L_22:
        /*005c*/ 	.word	0x00000000
        /*0060*/ 	.short	0x0007
        /*0062*/ 	.short	0x0028
        /*0064*/ 	.byte	0x00, 0xf5, 0x21, 0x00


	//----- nvinfo : EIATTR_KPARAM_INFO
	.align		4
.L_23:
        /*0068*/ 	.byte	0x04, 0x17
        /*006a*/ 	.short	(.L_25 - .L_24)
.L_24:
        /*006c*/ 	.word	0x00000000
        /*0070*/ 	.short	0x0006
        /*0072*/ 	.short	0x0020
        /*0074*/ 	.byte	0x00, 0xf5, 0x21, 0x00


	//----- nvinfo : EIATTR_KPARAM_INFO
	.align		4
.L_25:
        /*0078*/ 	.byte	0x04, 0x17
        /*007a*/ 	.short	(.L_27 - .L_26)
.L_26:
        /*007c*/ 	.word	0x00000000
        /*0080*/ 	.short	0x0005
        /*0082*/ 	.short	0x0018
        /*0084*/ 	.byte	0x00, 0xf5, 0x21, 0x00


	//----- nvinfo : EIATTR_KPARAM_INFO
	.align		4
.L_27:
        /*0088*/ 	.byte	0x04, 0x17
        /*008a*/ 	.short	(.L_29 - .L_28)
.L_28:
        /*008c*/ 	.word	0x00000000
        /*0090*/ 	.short	0x0004
        /*0092*/ 	.short	0x0010
        /*0094*/ 	.byte	0x00, 0xf0, 0x11, 0x00


	//----- nvinfo : EIATTR_KPARAM_INFO
	.align		4
.L_29:
        /*0098*/ 	.byte	0x04, 0x17
        /*009a*/ 	.short	(.L_31 - .L_30)
.L_30:
        /*009c*/ 	.word	0x00000000
        /*00a0*/ 	.short	0x0003
        /*00a2*/ 	.short	0x000c
        /*00a4*/ 	.byte	0x00, 0xf0, 0x11, 0x00


	//----- nvinfo : EIATTR_KPARAM_INFO
	.align		4
.L_31:
        /*00a8*/ 	.byte	0x04, 0x17
        /*00aa*/ 	.short	(.L_33 - .L_32)
.L_32:
        /*00ac*/ 	.word	0x00000000
        /*00b0*/ 	.short	0x0002
        /*00b2*/ 	.short	0x0008
        /*00b4*/ 	.byte	0x00, 0xf0, 0x11, 0x00


	//----- nvinfo : EIATTR_KPARAM_INFO
	.align		4
.L_33:
        /*00b8*/ 	.byte	0x04, 0x17
        /*00ba*/ 	.short	(.L_35 - .L_34)
.L_34:
        /*00bc*/ 	.word	0x00000000
        /*00c0*/ 	.short	0x0001
        /*00c2*/ 	.short	0x0004
        /*00c4*/ 	.byte	0x00, 0xf0, 0x11, 0x00


	//----- nvinfo : EIATTR_KPARAM_INFO
	.align		4
.L_35:
        /*00c8*/ 	.byte	0x04, 0x17
        /*00ca*/ 	.short	(.L_37 - .L_36)
.L_36:
        /*00cc*/ 	.word	0x00000000
        /*00d0*/ 	.short	0x0000
        /*00d2*/ 	.short	0x0000
        /*00d4*/ 	.byte	0x00, 0xf0, 0x11, 0x00


	//----- nvinfo : EIATTR_SPARSE_MMA_MASK
	.align		4
.L_37:
        /*00d8*/ 	.byte	0x03, 0x50
        /*00da*/ 	.short	0x0000


	//----- nvinfo : EIATTR_MAXREG_COUNT
	.align		4
        /*00dc*/ 	.byte	0x03, 0x1b
        /*00de*/ 	.short	0x00ff


	//----- nvinfo : EIATTR_MERCURY_ISA_VERSION
	.align		4
        /*00e0*/ 	.byte	0x03, 0x5f
        /*00e2*/ 	.short	0x0101


	//----- nvinfo : EIATTR_VRC_CTA_INIT_COUNT
	.align		4
        /*00e4*/ 	.byte	0x02, 0x4a
	.zero		1
	.zero		1


	//----- nvinfo : EIATTR_EXIT_INSTR_OFFSETS
	.align		4
        /*00e8*/ 	.byte	0x04, 0x1c
        /*00ea*/ 	.short	(.L_39 - .L_38)


	//   ....[0]....
.L_38:
        /*00ec*/ 	.word	0x00001b20


	//----- nvinfo : EIATTR_CRS_STACK_SIZE
	.align		4
.L_39:
        /*00f0*/ 	.byte	0x04, 0x1e
        /*00f2*/ 	.short	(.L_41 - .L_40)
.L_40:
        /*00f4*/ 	.word	0x00000000


	//----- nvinfo : EIATTR_CBANK_PARAM_SIZE
	.align		4
.L_41:
        /*00f8*/ 	.byte	0x03, 0x19
        /*00fa*/ 	.short	0x0050


	//----- nvinfo : EIATTR_PARAM_CBANK
	.align		4
        /*00fc*/ 	.byte	0x04, 0x0a
        /*00fe*/ 	.short	(.L_43 - .L_42)
	.align		4
.L_42:
        /*0100*/ 	.word	index@(.nv.constant0._Z5queryiiiifPfS_S_PiS0_S_ff)
        /*0104*/ 	.short	0x0380
        /*0106*/ 	.short	0x0050


	//----- nvinfo : EIATTR_SW_WAR
	.align		4
.L_43:
        /*0108*/ 	.byte	0x04, 0x36
        /*010a*/ 	.short	(.L_45 - .L_44)
.L_44:
        /*010c*/ 	.word	0x00000008
.L_45:


//--------------------- .nv.callgraph             --------------------------
	.section	.nv.callgraph,"",@"SHT_CUDA_CALLGRAPH"
	.align	4
	.sectionentsize	8
	.align		4
        /*0000*/ 	.word	0x00000000
	.align		4
        /*0004*/ 	.word	0xffffffff
	.align		4
        /*0008*/ 	.word	0x00000000
	.align		4
        /*000c*/ 	.word	0xfffffffe
	.align		4
        /*0010*/ 	.word	0x00000000
	.align		4
        /*0014*/ 	.word	0xfffffffd
	.align		4
        /*0018*/ 	.word	0x00000000
	.align		4
        /*001c*/ 	.word	0xfffffffc


//--------------------- .text._Z5queryiiiifPfS_S_PiS0_S_ff --------------------------
	.section	.text._Z5queryiiiifPfS_S_PiS0_S_ff,"ax",@progbits
	.align	128
        .global         _Z5queryiiiifPfS_S_PiS0_S_ff
        .type           _Z5queryiiiifPfS_S_PiS0_S_ff,@function
        .size           _Z5queryiiiifPfS_S_PiS0_S_ff,(.L_x_40 - _Z5queryiiiifPfS_S_PiS0_S_ff)
        .other          _Z5queryiiiifPfS_S_PiS0_S_ff,@"STO_CUDA_ENTRY STV_DEFAULT"
_Z5queryiiiifPfS_S_PiS0_S_ff:
.text._Z5queryiiiifPfS_S_PiS0_S_ff:
[----:B------:R-:W-:Y:S08]  /*0000*/  LDC R1, c[0x0][0x37c] ;  /* 0x0000df00ff017b82 */ /* 0x000ff00000000800 */
[----:B------:R-:W0:Y:S01]  /*0010*/  LDC.64 R2, c[0x0][0x388] ;  /* 0x0000e200ff027b82 */ /* 0x000e220000000a00 */
[----:B------:R-:W1:Y:S07]  /*0020*/  LDCU.64 UR10, c[0x0][0x358] ;  /* 0x00006b00ff0a77ac */ /* 0x000e6e0008000a00 */
[----:B------:R-:W2:Y:S08]  /*0030*/  LDC.64 R8, c[0x0][0x398] ;  /* 0x0000e600ff087b82 */ /* 0x000eb00000000a00 */
[----:B------:R-:W3:Y:S01]  /*0040*/  LDC R7, c[0x0][0x384] ;  /* 0x0000e100ff077b82 */ /* 0x000ee20000000800 */
[----:B0-----:R-:W-:-:S04]  /*0050*/  IMAD R0, R3, R2, RZ ;  /* 0x0000000203007224 */ /* 0x001fc800078e02ff */
[----:B------:R-:W-:-:S04]  /*0060*/  IMAD.SHL.U32 R5, R0, 0x2, RZ ;  /* 0x0000000200057824 */ /* 0x000fc800078e00ff */
[----:B--2---:R-:W-:-:S05]  /*0070*/  IMAD.WIDE R8, R5, 0x4, R8 ;  /* 0x0000000405087825 */ /* 0x004fca00078e0208 */
[----:B-1----:R-:W2:Y:S01]  /*0080*/  LDG.E R13, desc[UR10][R8.64+-0x8] ;  /* 0xfffff80a080d7981 */ /* 0x002ea2000c1e1900 */
[----:B------:R-:W0:Y:S01]  /*0090*/  S2UR UR4, SR_CTAID.X ;  /* 0x00000000000479c3 */ /* 0x000e220000002500 */
[----:B------:R-:W-:Y:S01]  /*00a0*/  BSSY.RECONVERGENT B0, `(.L_x_0) ;  /* 0x00001a1000007945 */ /* 0x000fe20003800200 */
[----:B---3--:R-:W-:Y:S01]  /*00b0*/  IABS R15, R7 ;  /* 0x00000007000f7213 */ /* 0x008fe20000000000 */
[----:B------:R-:W0:Y:S03]  /*00c0*/  S2R R5, SR_TID.X ;  /* 0x0000000000057919 */ /* 0x000e260000002100 */
[----:B------:R-:W1:Y:S02]  /*00d0*/  I2F.RP R0, R15 ;  /* 0x0000000f00007306 */ /* 0x000e640000209400 */
[----:B------:R-:W0:Y:S06]  /*00e0*/  LDC R4, c[0x0][0x360] ;  /* 0x0000d800ff047b82 */ /* 0x000e2c0000000800 */
[----:B-1----:R-:W1:Y:S01]  /*00f0*/  MUFU.RCP R0, R0 ;  /* 0x0000000000007308 */ /* 0x002e620000001000 */
[----:B0-----:R-:W-:Y:S01]  /*0100*/  IMAD R4, R4, UR4, R5 ;  /* 0x0000000404047c24 */ /* 0x001fe2000f8e0205 */
[----:B------:R-:W0:Y:S01]  /*0110*/  LDCU UR4, c[0x0][0x380] ;  /* 0x00007000ff0477ac */ /* 0x000e220008000800 */
[----:B-1----:R-:W-:-:S03]  /*0120*/  VIADD R10, R0, 0xffffffe ;  /* 0x0ffffffe000a7836 */ /* 0x002fc60000000000 */
[----:B------:R-:W-:Y:S02]  /*0130*/  IABS R0, R4 ;  /* 0x0000000400007213 */ /* 0x000fe40000000000 */
[----:B------:R1:W3:Y:S02]  /*0140*/  F2I.FTZ.U32.TRUNC.NTZ R11, R10 ;  /* 0x0000000a000b7305 */ /* 0x0002e4000021f000 */
[----:B-1----:R-:W-:Y:S01]  /*0150*/  IMAD.MOV.U32 R10, RZ, RZ, RZ ;  /* 0x000000ffff0a7224 */ /* 0x002fe200078e00ff */
[----:B0-----:R-:W-:Y:S01]  /*0160*/  UIADD3 UR4, UPT, UPT, UR4, -0x1, URZ ;  /* 0xffffffff04047890 */ /* 0x001fe2000fffe0ff */
[----:B---3--:R-:W-:-:S05]  /*0170*/  IADD3 R6, PT, PT, RZ, -R11, RZ ;  /* 0x8000000bff067210 */ /* 0x008fca0007ffe0ff */
[----:B------:R-:W-:-:S04]  /*0180*/  IMAD R5, R6, R15, RZ ;  /* 0x0000000f06057224 */ /* 0x000fc800078e02ff */
[----:B------:R-:W-:-:S06]  /*0190*/  IMAD.HI.U32 R11, R11, R5, R10 ;  /* 0x000000050b0b7227 */ /* 0x000fcc00078e000a */
[----:B------:R-:W-:Y:S01]  /*01a0*/  IMAD.HI.U32 R5, R11, R0, RZ ;  /* 0x000000000b057227 */ /* 0x000fe200078e00ff */
[----:B------:R-:W-:-:S03]  /*01b0*/  I2FP.F32.S32 R11, UR4 ;  /* 0x00000004000b7c45 */ /* 0x000fc60008201400 */
[----:B------:R-:W-:-:S04]  /*01c0*/  IMAD.MOV R6, RZ, RZ, -R5 ;  /* 0x000000ffff067224 */ /* 0x000fc800078e0a05 */
[----:B------:R-:W-:-:S05]  /*01d0*/  IMAD R0, R15, R6, R0 ;  /* 0x000000060f007224 */ /* 0x000fca00078e0200 */
[----:B------:R-:W-:-:S13]  /*01e0*/  ISETP.GT.U32.AND P1, PT, R15, R0, PT ;  /* 0x000000000f00720c */ /* 0x000fda0003f24070 */
[-C--:B------:R-:W-:Y:S01]  /*01f0*/  @!P1 IADD3 R0, PT, PT, R0, -R15.reuse, RZ ;  /* 0x8000000f00009210 */ /* 0x080fe20007ffe0ff */
[----:B------:R-:W-:Y:S01]  /*0200*/  @!P1 VIADD R5, R5, 0x1 ;  /* 0x0000000105059836 */ /* 0x000fe20000000000 */
[----:B------:R-:W-:Y:S02]  /*0210*/  ISETP.NE.AND P1, PT, R7, RZ, PT ;  /* 0x000000ff0700720c */ /* 0x000fe40003f25270 */
[----:B------:R-:W-:Y:S02]  /*0220*/  ISETP.GE.U32.AND P0, PT, R0, R15, PT ;  /* 0x0000000f0000720c */ /* 0x000fe40003f06070 */
[----:B------:R-:W-:-:S04]  /*0230*/  LOP3.LUT R0, R4, R7, RZ, 0x3c, !PT ;  /* 0x0000000704007212 */ /* 0x000fc800078e3cff */
[----:B------:R-:W-:-:S07]  /*0240*/  ISETP.GE.AND P2, PT, R0, RZ, PT ;  /* 0x000000ff0000720c */ /* 0x000fce0003f46270 */
[----:B------:R-:W-:-:S06]  /*0250*/  @P0 VIADD R5, R5, 0x1 ;  /* 0x0000000105050836 */ /* 0x000fcc0000000000 */
[----:B------:R-:W-:Y:S02]  /*0260*/  @!P2 IADD3 R5, PT, PT, -R5, RZ, RZ ;  /* 0x000000ff0505a210 */ /* 0x000fe40007ffe1ff */
[----:B------:R-:W-:-:S04]  /*0270*/  @!P1 LOP3.LUT R5, RZ, R7, RZ, 0x33, !PT ;  /* 0x00000007ff059212 */ /* 0x000fc800078e33ff */
[----:B------:R-:W-:-:S05]  /*0280*/  I2FP.F32.S32 R0, R5 ;  /* 0x0000000500007245 */ /* 0x000fca0000201400 */
[----:B--2---:R-:W-:-:S05]  /*0290*/  FADD R0, R0, R13 ;  /* 0x0000000d00007221 */ /* 0x004fca0000000000 */
[----:B------:R-:W-:-:S13]  /*02a0*/  FSETP.GT.AND P0, PT, R0, R11, PT ;  /* 0x0000000b0000720b */ /* 0x000fda0003f04000 */
[----:B------:R-:W-:Y:S05]  /*02b0*/  @P0 BRA `(.L_x_1) ;  /* 0x0000001400f00947 */ /* 0x000fea0003800000 */
[----:B------:R-:W2:Y:S01]  /*02c0*/  LDG.E R9, desc[UR10][R8.64+-0x4] ;  /* 0xfffffc0a08097981 */ /* 0x000ea2000c1e1900 */
[----:B------:R-:W-:-:S04]  /*02d0*/  IMAD.MOV R6, RZ, RZ, -R5 ;  /* 0x000000ffff067224 */ /* 0x000fc800078e0a05 */
[C---:B------:R-:W-:Y:S02]  /*02e0*/  IMAD R6, R7.reuse, R6, R4 ;  /* 0x0000000607067224 */ /* 0x040fe400078e0204 */
[----:B------:R-:W-:-:S03]  /*02f0*/  VIADD R7, R7, 0xffffffff ;  /* 0xffffffff07077836 */ /* 0x000fc60000000000 */
[----:B------:R-:W-:Y:S02]  /*0300*/  I2FP.F32.S32 R0, R6 ;  /* 0x0000000600007245 */ /* 0x000fe40000201400 */
[----:B------:R-:W-:-:S03]  /*0310*/  I2FP.F32.S32 R7, R7 ;  /* 0x0000000700077245 */ /* 0x000fc60000201400 */
[----:B--2---:R-:W-:-:S05]  /*0320*/  FADD R0, R0, R9 ;  /* 0x0000000900007221 */ /* 0x004fca0000000000 */
[----:B------:R-:W-:-:S13]  /*0330*/  FSETP.GT.AND P0, PT, R0, R7, PT ;  /* 0x000000070000720b */ /* 0x000fda0003f04000 */
[----:B------:R-:W-:Y:S05]  /*0340*/  @P0 BRA `(.L_x_1) ;  /* 0x0000001400cc0947 */ /* 0x000fea0003800000 */
[----:B------:R-:W-:Y:S01]  /*0350*/  VIMNMX R0, PT, PT, R3, R2, PT ;  /* 0x0000000203007248 */ /* 0x000fe20003fe0100 */
[----:B------:R-:W-:-:S03]  /*0360*/  HFMA2 R13, -RZ, RZ, 0, 0 ;  /* 0x00000000ff0d7431 */ /* 0x000fc600000001ff */
[----:B------:R-:W-:-:S13]  /*0370*/  ISETP.GE.AND P0, PT, R0, 0x1, PT ;  /* 0x000000010000780c */ /* 0x000fda0003f06270 */
[----:B------:R-:W-:Y:S05]  /*0380*/  @!P0 BRA `(.L_x_2) ;  /* 0x0000000800148947 */ /* 0x000fea0003800000 */
[C---:B------:R-:W-:Y:S01]  /*0390*/  VIADD R0, R6.reuse, 0x1 ;  /* 0x0000000106007836 */ /* 0x040fe20000000000 */
[----:B------:R-:W-:Y:S01]  /*03a0*/  BSSY.RECONVERGENT B1, `(.L_x_3) ;  /* 0x0000082000017945 */ /* 0x000fe20003800200 */
[----:B------:R-:W-:Y:S01]  /*03b0*/  IMAD.MOV.U32 R13, RZ, RZ, RZ ;  /* 0x000000ffff0d7224 */ /* 0x000fe200078e00ff */
[----:B------:R-:W-:Y:S02]  /*03c0*/  MOV R8, R5 ;  /* 0x0000000500087202 */ /* 0x000fe40000000f00 */
[----:B------:R-:W-:-:S04]  /*03d0*/  VIADDMNMX R3, R6, R3, R0, !PT ;  /* 0x0000000306037246 */ /* 0x000fc80007800100 */
[C---:B------:R-:W-:Y:S01]  /*03e0*/  IADD3 R0, PT, PT, -R6.reuse, R3, RZ ;  /* 0x0000000306007210 */ /* 0x040fe20007ffe1ff */
[----:B------:R-:W-:-:S03]  /*03f0*/  IMAD.IADD R7, R6, 0x1, -R3 ;  /* 0x0000000106077824 */ /* 0x000fc600078e0a03 */
[C---:B------:R-:W-:Y:S02]  /*0400*/  LOP3.LUT R21, R0.reuse, 0x7, RZ, 0xc0, !PT ;  /* 0x0000000700157812 */ /* 0x040fe400078ec0ff */
[----:B------:R-:W-:Y:S01]  /*0410*/  ISETP.GT.U32.AND P0, PT, R7, -0x8, PT ;  /* 0xfffffff80700780c */ /* 0x000fe20003f04070 */
[----:B------:R-:W-:Y:S01]  /*0420*/  IMAD.IADD R7, R5, 0x1, R2 ;  /* 0x0000000105077824 */ /* 0x000fe200078e0202 */
[C---:B------:R-:W-:Y:S02]  /*0430*/  LOP3.LUT R22, R0.reuse, 0x3, RZ, 0xc0, !PT ;  /* 0x0000000300167812 */ /* 0x040fe400078ec0ff */
[----:B------:R-:W-:-:S09]  /*0440*/  LOP3.LUT R9, R0, 0xfffffff8, RZ, 0xc0, !PT ;  /* 0xfffffff800097812 */ /* 0x000fd200078ec0ff */
.L_x_11:
[----:B------:R-:W0:Y:S01]  /*0450*/  LDCU UR4, c[0x0][0x380] ;  /* 0x00007000ff0477ac */ /* 0x000e220008000800 */
[----:B------:R-:W-:Y:S01]  /*0460*/  LOP3.LUT R11, RZ, R8, RZ, 0x33, !PT ;  /* 0x00000008ff0b7212 */ /* 0x000fe200078e33ff */
[----:B------:R-:W-:Y:S01]  /*0470*/  VIADD R8, R8, 0x1 ;  /* 0x0000000108087836 */ /* 0x000fe20000000000 */
[----:B------:R-:W-:Y:S01]  /*0480*/  BSSY.RECONVERGENT B2, `(.L_x_4) ;  /* 0x0000035000027945 */ /* 0x000fe20003800200 */
[----:B------:R-:W-:Y:S01]  /*0490*/  ISETP.NE.AND P3, PT, R21, RZ, PT ;  /* 0x000000ff1500720c */ /* 0x000fe20003f65270 */
[----:B------:R-:W-:Y:S02]  /*04a0*/  IMAD.MOV.U32 R10, RZ, RZ, R6 ;  /* 0x000000ffff0a7224 */ /* 0x000fe400078e0006 */
[----:B------:R-:W-:Y:S02]  /*04b0*/  ISETP.GE.AND P1, PT, R8, R7, PT ;  /* 0x000000070800720c */ /* 0x000fe40003f26270 */
[----:B0-----:R-:W-:Y:S01]  /*04c0*/  IADD3 R11, PT, PT, R11, UR4, RZ ;  /* 0x000000040b0b7c10 */ /* 0x001fe2000fffe0ff */
[----:B------:R-:W-:Y:S10]  /*04d0*/  @P0 BRA `(.L_x_5) ;  /* 0x0000000000bc0947 */ /* 0x000ff40003800000 */
[----:B------:R-:W-:Y:S02]  /*04e0*/  IMAD.MOV.U32 R12, RZ, RZ, RZ ;  /* 0x000000ffff0c7224 */ /* 0x000fe400078e00ff */
[----:B------:R-:W-:-:S07]  /*04f0*/  IMAD.MOV.U32 R10, RZ, RZ, R6 ;  /* 0x000000ffff0a7224 */ /* 0x000fce00078e0006 */
.L_x_6:
[----:B------:R-:W0:Y:S01]  /*0500*/  LDCU UR4, c[0x0][0x384] ;  /* 0x00007080ff0477ac */ /* 0x000e220008000800 */
[----:B------:R-:W1:Y:S01]  /*0510*/  LDC.64 R2, c[0x0][0x3b0] ;  /* 0x0000ec00ff027b82 */ /* 0x000e620000000a00 */
[----:B0-----:R-:W-:-:S04]  /*0520*/  IMAD R14, R11, UR4, R10 ;  /* 0x000000040b0e7c24 */ /* 0x001fc8000f8e020a */
[----:B------:R-:W-:-:S04]  /*0530*/  IMAD R15, R14, 0x3, RZ ;  /* 0x000000030e0f7824 */ /* 0x000fc800078e02ff */
[----:B-1----:R-:W-:-:S05]  /*0540*/  IMAD.WIDE R2, R15, 0x4, R2 ;  /* 0x000000040f027825 */ /* 0x002fca00078e0202 */
[----:B------:R-:W2:Y:S04]  /*0550*/  LDG.E R14, desc[UR10][R2.64] ;  /* 0x0000000a020e7981 */ /* 0x000ea8000c1e1900 */
[----:B------:R-:W2:Y:S04]  /*0560*/  LDG.E R15, desc[UR10][R2.64+0x4] ;  /* 0x0000040a020f7981 */ /* 0x000ea8000c1e1900 */
[----:B------:R-:W3:Y:S04]  /*0570*/  LDG.E R25, desc[UR10][R2.64+0x8] ;  /* 0x0000080a02197981 */ /* 0x000ee8000c1e1900 */
[----:B------:R-:W3:Y:S04]  /*0580*/  LDG.E R26, desc[UR10][R2.64+0xc] ;  /* 0x00000c0a021a7981 */ /* 0x000ee8000c1e1900 */
[----:B------:R-:W4:Y:S04]  /*0590*/  LDG.E R17, desc[UR10][R2.64+0x10] ;  /* 0x0000100a02117981 */ /* 0x000f28000c1e1900 */
[----:B------:R-:W4:Y:S04]  /*05a0*/  LDG.E R18, desc[UR10][R2.64+0x14] ;  /* 0x0000140a02127981 */ /* 0x000f28000c1e1900 */
[----:B------:R-:W5:Y:S04]  /*05b0*/  LDG.E R19, desc[UR10][R2.64+0x18] ;  /* 0x0000180a02137981 */ /* 0x000f68000c1e1900 */
[----:B------:R-:W5:Y:S04]  /*05c0*/  LDG.E R20, desc[UR10][R2.64+0x1c] ;  /* 0x00001c0a02147981 */ /* 0x000f68000c1e1900 */
[----:B------:R-:W5:Y:S04]  /*05d0*/  LDG.E R23, desc[UR10][R2.64+0x20] ;  /* 0x0000200a02177981 */ /* 0x000f68000c1e1900 */
[----:B------:R-:W5:Y:S04]  /*05e0*/  LDG.E R24, desc[UR10][R2.64+0x24] ;  /* 0x0000240a02187981 */ /* 0x000f68000c1e1900 */
[----:B------:R-:W5:Y:S01]  /*05f0*/  LDG.E R16, desc[UR10][R2.64+0x2c] ;  /* 0x00002c0a02107981 */ /* 0x000f62000c1e1900 */
[----:B--2---:R-:W-:-:S03]  /*0600*/  IADD3 R14, PT, PT, R15, R14, R13 ;  /* 0x0000000e0f0e7210 */ /* 0x004fc60007ffe00d */
[----:B------:R-:W2:Y:S04]  /*0610*/  LDG.E R15, desc[UR10][R2.64+0x28] ;  /* 0x0000280a020f7981 */ /* 0x000ea8000c1e1900 */
[----:B------:R-:W2:Y:S01]  /*0620*/  LDG.E R13, desc[UR10][R2.64+0x30] ;  /* 0x0000300a020d7981 */ /* 0x000ea2000c1e1900 */
[----:B---3--:R-:W-:-:S03]  /*0630*/  IADD3 R25, PT, PT, R26, R14, R25 ;  /* 0x0000000e1a197210 */ /* 0x008fc60007ffe019 */
[----:B------:R-:W3:Y:S04]  /*0640*/  LDG.E R14, desc[UR10][R2.64+0x34] ;  /* 0x0000340a020e7981 */ /* 0x000ee8000c1e1900 */
[----:B------:R-:W3:Y:S01]  /*0650*/  LDG.E R26, desc[UR10][R2.64+0x5c] ;  /* 0x00005c0a021a7981 */ /* 0x000ee2000c1e1900 */
[----:B----4-:R-:W-:-:S03]  /*0660*/  IADD3 R25, PT, PT, R18, R25, R17 ;  /* 0x0000001912197210 */ /* 0x010fc60007ffe011 */
[----:B------:R-:W4:Y:S04]  /*0670*/  LDG.E R18, desc[UR10][R2.64+0x38] ;  /* 0x0000380a02127981 */ /* 0x000f28000c1e1900 */
[----:B------:R-:W4:Y:S01]  /*0680*/  LDG.E R17, desc[UR10][R2.64+0x3c] ;  /* 0x00003c0a02117981 */ /* 0x000f22000c1e1900 */
[----:B-----5:R-:W-:-:S03]  /*0690*/  IADD3 R25, PT, PT, R20, R19, R25 ;  /* 0x0000001314197210 */ /* 0x020fc60007ffe019 */
[----:B------:R-:W5:Y:S04]  /*06a0*/  LDG.E R20, desc[UR10][R2.64+0x40] ;  /* 0x0000400a02147981 */ /* 0x000f68000c1e1900 */
[----:B------:R-:W5:Y:S01]  /*06b0*/  LDG.E R19, desc[UR10][R2.64+0x44] ;  /* 0x0000440a02137981 */ /* 0x000f62000c1e1900 */
[----:B------:R-:W-:-:S03]  /*06c0*/  IADD3 R25, PT, PT, R24, R25, R23 ;  /* 0x0000001918197210 */ /* 0x000fc60007ffe017 */
[----:B------:R-:W5:Y:S04]  /*06d0*/  LDG.E R24, desc[UR10][R2.64+0x48] ;  /* 0x0000480a02187981 */ /* 0x000f68000c1e1900 */
[----:B------:R-:W5:Y:S01]  /*06e0*/  LDG.E R23, desc[UR10][R2.64+0x4c] ;  /* 0x00004c0a02177981 */ /* 0x000f62000c1e1900 */
[----:B--2---:R-:W-:-:S03]  /*06f0*/  IADD3 R27, PT, PT, R16, R25, R15 ;  /* 0x00000019101b7210 */ /* 0x004fc60007ffe00f */
[----:B------:R-:W2:Y:S04]  /*0700*/  LDG.E R25, desc[UR10][R2.64+0x50] ;  /* 0x0000500a02197981 */ /* 0x000ea8000c1e1900 */
[----:B------:R-:W2:Y:S04]  /*0710*/  LDG.E R16, desc[UR10][R2.64+0x54] ;  /* 0x0000540a02107981 */ /* 0x000ea8000c1e1900 */
[----:B------:R-:W2:Y:S01]  /*0720*/  LDG.E R15, desc[UR10][R2.64+0x58] ;  /* 0x0000580a020f7981 */ /* 0x000ea2000c1e1900 */
[----:B---3--:R-:W-:Y:S02]  /*0730*/  IADD3 R13, PT, PT, R14, R13, R27 ;  /* 0x0000000d0e0d7210 */ /* 0x008fe40007ffe01b */
[----:B------:R-:W-:-:S04]  /*0740*/  IADD3 R12, PT, PT, R12, 0x8, RZ ;  /* 0x000000080c0c7810 */ /* 0x000fc80007ffe0ff */
[----:B------:R-:W-:Y:S02]  /*0750*/  ISETP.NE.AND P2, PT, R12, R9, PT ;  /* 0x000000090c00720c */ /* 0x000fe40003f45270 */
[----:B----4-:R-:W-:-:S04]  /*0760*/  IADD3 R13, PT, PT, R17, R13, R18 ;  /* 0x0000000d110d7210 */ /* 0x010fc80007ffe012 */
[----:B-----5:R-:W-:-:S04]  /*0770*/  IADD3 R13, PT, PT, R19, R13, R20 ;  /* 0x0000000d130d7210 */ /* 0x020fc80007ffe014 */
[----:B------:R-:W-:Y:S01]  /*0780*/  IADD3 R13, PT, PT, R23, R24, R13 ;  /* 0x00000018170d7210 */ /* 0x000fe20007ffe00d */
[----:B------:R-:W-:-:S03]  /*0790*/  VIADD R10, R10, 0x8 ;  /* 0x000000080a0a7836 */ /* 0x000fc60000000000 */
[----:B--2---:R-:W-:-:S04]  /*07a0*/  IADD3 R13, PT, PT, R16, R13, R25 ;  /* 0x0000000d100d7210 */ /* 0x004fc80007ffe019 */
[----:B------:R-:W-:Y:S01]  /*07b0*/  IADD3 R13, PT, PT, R26, R13, R15 ;  /* 0x0000000d1a0d7210 */ /* 0x000fe20007ffe00f */
[----:B------:R-:W-:Y:S06]  /*07c0*/  @P2 BRA `(.L_x_6) ;  /* 0xfffffffc004c2947 */ /* 0x000fec000383ffff */
.L_x_5:
[----:B------:R-:W-:Y:S05]  /*07d0*/  BSYNC.RECONVERGENT B2 ;  /* 0x0000000000027941 */ /* 0x000fea0003800200 */
.L_x_4:
[----:B------:R-:W-:Y:S04]  /*07e0*/  BSSY.RECONVERGENT B2, `(.L_x_7) ;  /* 0x000003c000027945 */ /* 0x000fe80003800200 */
[----:B------:R-:W-:Y:S05]  /*07f0*/  @!P3 BRA `(.L_x_8) ;  /* 0x0000000000e8b947 */ /* 0x000fea0003800000 */
[----:B------:R-:W-:Y:S01]  /*0800*/  VIADD R2, R21, 0xffffffff ;  /* 0xffffffff15027836 */ /* 0x000fe20000000000 */
[----:B------:R-:W-:Y:S01]  /*0810*/  BSSY.RECONVERGENT B3, `(.L_x_9) ;  /* 0x000001c000037945 */ /* 0x000fe20003800200 */
[----:B------:R-:W-:-:S03]  /*0820*/  ISETP.NE.AND P3, PT, R22, RZ, PT ;  /* 0x000000ff1600720c */ /* 0x000fc60003f65270 */
[----:B------:R-:W-:-:S13]  /*0830*/  ISETP.GE.U32.AND P2, PT, R2, 0x3, PT ;  /* 0x000000030200780c */ /* 0x000fda0003f46070 */
[----:B------:R-:W-:Y:S05]  /*0840*/  @!P2 BRA `(.L_x_10) ;  /* 0x000000000060a947 */ /* 0x000fea0003800000 */
        /* <DEDUP_REMOVED lines=15> */
[----:B------:R-:W5:Y:S04]  /*0940*/  LDG.E R12, desc[UR10][R2.64+0x28] ;  /* 0x0000280a020c7981 */ /* 0x000f68000c1e1900 */
[----:B------:R-:W5:Y:S01]  /*0950*/  LDG.E R27, desc[UR10][R2.64+0x2c] ;  /* 0x00002c0a021b7981 */ /* 0x000f62000c1e1900 */
[----:B------:R-:W-:-:S02]  /*0960*/  IADD3 R10, PT, PT, R10, 0x4, RZ ;  /* 0x000000040a0a7810 */ /* 0x000fc40007ffe0ff */
[----:B--2---:R-:W-:-:S04]  /*0970*/  IADD3 R17, PT, PT, R17, R16, R13 ;  /* 0x0000001011117210 */ /* 0x004fc80007ffe00d */
[----:B---3--:R-:W-:-:S04]  /*0980*/  IADD3 R17, PT, PT, R19, R17, R18 ;  /* 0x0000001113117210 */ /* 0x008fc80007ffe012 */
[----:B----4-:R-:W-:-:S04]  /*0990*/  IADD3 R17, PT, PT, R23, R17, R20 ;  /* 0x0000001117117210 */ /* 0x010fc80007ffe014 */
[----:B-----5:R-:W-:-:S04]  /*09a0*/  IADD3 R17, PT, PT, R25, R24, R17 ;  /* 0x0000001819117210 */ /* 0x020fc80007ffe011 */
[----:B------:R-:W-:-:S04]  /*09b0*/  IADD3 R14, PT, PT, R14, R17, R15 ;  /* 0x000000110e0e7210 */ /* 0x000fc80007ffe00f */
[----:B------:R-:W-:-:S07]  /*09c0*/  IADD3 R13, PT, PT, R27, R14, R12 ;  /* 0x0000000e1b0d7210 */ /* 0x000fce0007ffe00c */
.L_x_10:
[----:B------:R-:W-:Y:S05]  /*09d0*/  BSYNC.RECONVERGENT B3 ;  /* 0x0000000000037941 */ /* 0x000fea0003800200 */
.L_x_9:
[----:B------:R-:W-:Y:S05]  /*09e0*/  @!P3 BRA `(.L_x_8) ;  /* 0x00000000006cb947 */ /* 0x000fea0003800000 */
[----:B------:R-:W-:Y:S02]  /*09f0*/  ISETP.NE.AND P2, PT, R22, 0x1, PT ;  /* 0x000000011600780c */ /* 0x000fe40003f45270 */
[----:B------:R-:W-:-:S11]  /*0a00*/  LOP3.LUT P3, RZ, R0, 0x1, RZ, 0xc0, !PT ;  /* 0x0000000100ff7812 */ /* 0x000fd6000786c0ff */
[----:B------:R-:W0:Y:S08]  /*0a10*/  @P2 LDC R12, c[0x0][0x384] ;  /* 0x0000e100ff0c2b82 */ /* 0x000e300000000800 */
[----:B------:R-:W1:Y:S08]  /*0a20*/  @P2 LDC.64 R14, c[0x0][0x3b0] ;  /* 0x0000ec00ff0e2b82 */ /* 0x000e700000000a00 */
[----:B------:R-:W2:Y:S08]  /*0a30*/  @P3 LDC R16, c[0x0][0x384] ;  /* 0x0000e100ff103b82 */ /* 0x000eb00000000800 */
[----:B------:R-:W3:Y:S01]  /*0a40*/  @P3 LDC.64 R2, c[0x0][0x3b0] ;  /* 0x0000ec00ff023b82 */ /* 0x000ee20000000a00 */
[----:B0-----:R-:W-:-:S02]  /*0a50*/  @P2 IMAD R12, R11, R12, R10 ;  /* 0x0000000c0b0c2224 */ /* 0x001fc400078e020a */
[----:B------:R-:W-:Y:S02]  /*0a60*/  @P2 VIADD R10, R10, 0x2 ;  /* 0x000000020a0a2836 */ /* 0x000fe40000000000 */
[----:B------:R-:W-:-:S04]  /*0a70*/  @P2 IMAD R17, R12, 0x3, RZ ;  /* 0x000000030c112824 */ /* 0x000fc800078e02ff */
[----:B-1----:R-:W-:-:S05]  /*0a80*/  @P2 IMAD.WIDE R14, R17, 0x4, R14 ;  /* 0x00000004110e2825 */ /* 0x002fca00078e020e */
[----:B------:R-:W4:Y:S01]  /*0a90*/  @P2 LDG.E R17, desc[UR10][R14.64+0x4] ;  /* 0x0000040a0e112981 */ /* 0x000f22000c1e1900 */
[----:B--2---:R-:W-:-:S03]  /*0aa0*/  @P3 IMAD R11, R11, R16, R10 ;  /* 0x000000100b0b3224 */ /* 0x004fc600078e020a */
[----:B------:R-:W4:Y:S01]  /*0ab0*/  @P2 LDG.E R16, desc[UR10][R14.64] ;  /* 0x0000000a0e102981 */ /* 0x000f22000c1e1900 */
[----:B------:R-:W-:-:S03]  /*0ac0*/  @P3 IMAD R11, R11, 0x3, RZ ;  /* 0x000000030b0b3824 */ /* 0x000fc600078e02ff */
[----:B------:R-:W2:Y:S04]  /*0ad0*/  @P2 LDG.E R18, desc[UR10][R14.64+0x8] ;  /* 0x0000080a0e122981 */ /* 0x000ea8000c1e1900 */
[----:B------:R-:W2:Y:S01]  /*0ae0*/  @P2 LDG.E R19, desc[UR10][R14.64+0xc] ;  /* 0x00000c0a0e132981 */ /* 0x000ea2000c1e1900 */
[----:B---3--:R-:W-:-:S03]  /*0af0*/  @P3 IMAD.WIDE R2, R11, 0x4, R2 ;  /* 0x000000040b023825 */ /* 0x008fc600078e0202 */
[----:B------:R-:W3:Y:S04]  /*0b00*/  @P2 LDG.E R20, desc[UR10][R14.64+0x10] ;  /* 0x0000100a0e142981 */ /* 0x000ee8000c1e1900 */
[----:B------:R-:W3:Y:S04]  /*0b10*/  @P2 LDG.E R23, desc[UR10][R14.64+0x14] ;  /* 0x0000140a0e172981 */ /* 0x000ee8000c1e1900 */
[----:B------:R-:W5:Y:S04]  /*0b20*/  @P3 LDG.E R10, desc[UR10][R2.64] ;  /* 0x0000000a020a3981 */ /* 0x000f68000c1e1900 */
[----:B------:R-:W5:Y:S04]  /*0b30*/  @P3 LDG.E R11, desc[UR10][R2.64+0x4] ;  /* 0x0000040a020b3981 */ /* 0x000f68000c1e1900 */
[----:B------:R-:W5:Y:S01]  /*0b40*/  @P3 LDG.E R12, desc[UR10][R2.64+0x8] ;  /* 0x0000080a020c3981 */ /* 0x000f62000c1e1900 */
[----:B----4-:R-:W-:-:S04]  /*0b50*/  @P2 IADD3 R17, PT, PT, R17, R16, R13 ;  /* 0x0000001011112210 */ /* 0x010fc80007ffe00d */
[----:B--2---:R-:W-:-:S04]  /*0b60*/  @P2 IADD3 R17, PT, PT, R19, R17, R18 ;  /* 0x0000001113112210 */ /* 0x004fc80007ffe012 */
[----:B---3--:R-:W-:-:S04]  /*0b70*/  @P2 IADD3 R13, PT, PT, R23, R17, R20 ;  /* 0x00000011170d2210 */ /* 0x008fc80007ffe014 */
[----:B-----5:R-:W-:-:S05]  /*0b80*/  @P3 IADD3 R11, PT, PT, R11, R10, R13 ;  /* 0x0000000a0b0b3210 */ /* 0x020fca0007ffe00d */
[----:B------:R-:W-:-:S07]  /*0b90*/  @P3 IMAD.IADD R13, R12, 0x1, R11 ;  /* 0x000000010c0d3824 */ /* 0x000fce00078e020b */
.L_x_8:
[----:B------:R-:W-:Y:S05]  /*0ba0*/  BSYNC.RECONVERGENT B2 ;  /* 0x0000000000027941 */ /* 0x000fea0003800200 */
.L_x_7:
[----:B------:R-:W-:Y:S05]  /*0bb0*/  @!P1 BRA `(.L_x_11) ;  /* 0xfffffff800249947 */ /* 0x000fea000383ffff */
[----:B------:R-:W-:Y:S05]  /*0bc0*/  BSYNC.RECONVERGENT B1 ;  /* 0x0000000000017941 */ /* 0x000fea0003800200 */
.L_x_3:
[----:B------:R-:W-:-:S07]  /*0bd0*/  I2FP.F32.S32 R13, R13 ;  /* 0x0000000d000d7245 */ /* 0x000fce0000201400 */
.L_x_2:
[----:B------:R-:W0:Y:S01]  /*0be0*/  LDCU.64 UR4, c[0x0][0x388] ;  /* 0x00007100ff0477ac */ /* 0x000e220008000a00 */
[----:B------:R-:W-:Y:S01]  /*0bf0*/  BSSY.RECONVERGENT B1, `(.L_x_12) ;  /* 0x0000010000017945 */ /* 0x000fe20003800200 */
[----:B0-----:R-:W-:-:S04]  /*0c00*/  UIMAD UR4, UR5, UR4, URZ ;  /* 0x00000004050472a4 */ /* 0x001fc8000f8e02ff */
[----:B------:R-:W-:-:S06]  /*0c10*/  UIMAD UR4, UR4, 0x3, URZ ;  /* 0x00000003040478a4 */ /* 0x000fcc000f8e02ff */
[----:B------:R-:W-:-:S04]  /*0c20*/  I2FP.F32.S32 R3, UR4 ;  /* 0x0000000400037c45 */ /* 0x000fc80008201400 */
[----:B------:R-:W0:Y:S08]  /*0c30*/  MUFU.RCP R0, R3 ;  /* 0x0000000300007308 */ /* 0x000e300000001000 */
[----:B------:R-:W1:Y:S01]  /*0c40*/  FCHK P0, R13, R3 ;  /* 0x000000030d007302 */ /* 0x000e620000000000 */
[----:B0-----:R-:W-:-:S04]  /*0c50*/  FFMA R7, -R3, R0, 1 ;  /* 0x3f80000003077423 */ /* 0x001fc80000000100 */
[----:B------:R-:W-:-:S04]  /*0c60*/  FFMA R0, R0, R7, R0 ;  /* 0x0000000700007223 */ /* 0x000fc80000000000 */
[----:B------:R-:W-:-:S04]  /*0c70*/  FFMA R2, R0, R13, RZ ;  /* 0x0000000d00027223 */ /* 0x000fc800000000ff */
[----:B------:R-:W-:-:S04]  /*0c80*/  FFMA R7, -R3, R2, R13 ;  /* 0x0000000203077223 */ /* 0x000fc8000000010d */
[----:B------:R-:W-:Y:S01]  /*0c90*/  FFMA R7, R0, R7, R2 ;  /* 0x0000000700077223 */ /* 0x000fe20000000002 */
[----:B-1----:R-:W-:Y:S06]  /*0ca0*/  @!P0 BRA `(.L_x_13) ;  /* 0x0000000000108947 */ /* 0x002fec0003800000 */
[----:B------:R-:W-:Y:S02]  /*0cb0*/  MOV R0, R13 ;  /* 0x0000000d00007202 */ /* 0x000fe40000000f00 */
[----:B------:R-:W-:-:S07]  /*0cc0*/  MOV R2, 0xce0 ;  /* 0x00000ce000027802 */ /* 0x000fce0000000f00 */
[----:B------:R-:W-:Y:S05]  /*0cd0*/  CALL.REL.NOINC `($__internal_1_$__cuda_sm3x_div_rn_noftz_f32_slowpath) ;  /* 0x0000000c00f07944 */ /* 0x000fea0003c00000 */
[----:B------:R-:W-:-:S07]  /*0ce0*/  IMAD.MOV.U32 R7, RZ, RZ, R0 ;  /* 0x000000ffff077224 */ /* 0x000fce00078e0000 */
.L_x_13:
[----:B------:R-:W-:Y:S05]  /*0cf0*/  BSYNC.RECONVERGENT B1 ;  /* 0x0000000000017941 */ /* 0x000fea0003800200 */
.L_x_12:
[----:B------:R-:W0:Y:S01]  /*0d00*/  LDCU UR4, c[0x0][0x390] ;  /* 0x00007200ff0477ac */ /* 0x000e220008000800 */
[----:B------:R-:W1:Y:S01]  /*0d10*/  LDCU UR5, c[0x0][0x3cc] ;  /* 0x00007980ff0577ac */ /* 0x000e620008000800 */
[----:B0-----:R-:W-:-:S05]  /*0d20*/  FADD R0, R7, -UR4 ;  /* 0x8000000407007e21 */ /* 0x001fca0008000000 */
[----:B-1----:R-:W-:-:S13]  /*0d30*/  FSETP.GTU.AND P0, PT, |R0|, UR5, PT ;  /* 0x0000000500007c0b */ /* 0x002fda000bf0c200 */
[----:B------:R-:W-:Y:S05]  /*0d40*/  @P0 BRA `(.L_x_1) ;  /* 0x0000000c004c0947 */ /* 0x000fea0003800000 */
[----:B------:R-:W0:Y:S01]  /*0d50*/  LDCU UR12, c[0x0][0x388] ;  /* 0x00007100ff0c77ac */ /* 0x000e220008000800 */
[----:B------:R-:W-:Y:S01]  /*0d60*/  IMAD.MOV.U32 R15, RZ, RZ, RZ ;  /* 0x000000ffff0f7224 */ /* 0x000fe200078e00ff */
[----:B0-----:R-:W-:-:S09]  /*0d70*/  UISETP.GE.AND UP0, UPT, UR12, 0x1, UPT ;  /* 0x000000010c00788c */ /* 0x001fd2000bf06270 */
[----:B------:R-:W-:Y:S05]  /*0d80*/  BRA.U !UP0, `(.L_x_14) ;  /* 0x0000000908b07547 */ /* 0x000fea000b800000 */
[----:B------:R-:W0:Y:S01]  /*0d90*/  LDCU UR5, c[0x0][0x38c] ;  /* 0x00007180ff0577ac */ /* 0x000e220008000800 */
[----:B------:R-:W-:Y:S01]  /*0da0*/  LOP3.LUT R0, RZ, R5, RZ, 0x33, !PT ;  /* 0x00000005ff007212 */ /* 0x000fe200078e33ff */
[----:B------:R-:W1:Y:S01]  /*0db0*/  LDCU UR4, c[0x0][0x380] ;  /* 0x00007000ff0477ac */ /* 0x000e620008000800 */
[----:B0-----:R-:W-:Y:S02]  /*0dc0*/  UISETP.GE.AND UP0, UPT, UR5, 0x1, UPT ;  /* 0x000000010500788c */ /* 0x001fe4000bf06270 */
[----:B-1----:R-:W-:-:S07]  /*0dd0*/  IADD3 R0, PT, PT, R0, UR4, RZ ;  /* 0x0000000400007c10 */ /* 0x002fce000fffe0ff */
[----:B------:R-:W-:Y:S05]  /*0de0*/  BRA.U !UP0, `(.L_x_14) ;  /* 0x0000000908987547 */ /* 0x000fea000b800000 */
[----:B------:R-:W0:Y:S01]  /*0df0*/  LDCU UR6, c[0x0][0x384] ;  /* 0x00007080ff0677ac */ /* 0x000e220008000800 */
[----:B------:R-:W-:Y:S02]  /*0e00*/  IMAD.MOV.U32 R14, RZ, RZ, RZ ;  /* 0x000000ffff0e7224 */ /* 0x000fe400078e00ff */
[----:B------:R-:W-:Y:S01]  /*0e10*/  IMAD.MOV.U32 R13, RZ, RZ, RZ ;  /* 0x000000ffff0d7224 */ /* 0x000fe200078e00ff */
[----:B------:R-:W-:Y:S01]  /*0e20*/  ULOP3.LUT UR5, UR5, 0x7ffffffc, URZ, 0xc0, !UPT ;  /* 0x7ffffffc05057892 */ /* 0x000fe2000f8ec0ff */
[----:B------:R-:W-:-:S03]  /*0e30*/  UMOV UR4, URZ ;  /* 0x000000ff00047c82 */ /* 0x000fc60008000000 */
[----:B------:R-:W-:Y:S02]  /*0e40*/  UIADD3 UR8, UPT, UPT, -UR5, URZ, URZ ;  /* 0x000000ff05087290 */ /* 0x000fe4000fffe1ff */
[----:B0-----:R-:W-:-:S12]  /*0e50*/  UIMAD UR6, UR6, 0x3, URZ ;  /* 0x00000003060678a4 */ /* 0x001fd8000f8e02ff */
.L_x_19:
[----:B------:R-:W0:Y:S01]  /*0e60*/  LDCU.64 UR12, c[0x0][0x388] ;  /* 0x00007100ff0c77ac */ /* 0x000e220008000a00 */
[----:B------:R-:W-:Y:S01]  /*0e70*/  LOP3.LUT R10, RZ, UR4, RZ, 0x33, !PT ;  /* 0x00000004ff0a7c12 */ /* 0x000fe2000f8e33ff */
[----:B------:R-:W-:Y:S01]  /*0e80*/  IMAD.MOV.U32 R5, RZ, RZ, RZ ;  /* 0x000000ffff057224 */ /* 0x000fe200078e00ff */
[----:B------:R-:W-:Y:S01]  /*0e90*/  IADD3 R3, PT, PT, R0, -UR4, RZ ;  /* 0x8000000400037c10 */ /* 0x000fe2000fffe0ff */
[----:B------:R-:W1:Y:S01]  /*0ea0*/  LDCU UR7, c[0x0][0x384] ;  /* 0x00007080ff0777ac */ /* 0x000e620008000800 */
[----:B------:R-:W-:Y:S02]  /*0eb0*/  UIADD3 UR4, UPT, UPT, UR4, 0x1, URZ ;  /* 0x0000000104047890 */ /* 0x000fe4000fffe0ff */
[----:B0-----:R-:W-:Y:S01]  /*0ec0*/  UISETP.GE.U32.AND UP1, UPT, UR13, 0x4, UPT ;  /* 0x000000040d00788c */ /* 0x001fe2000bf26070 */
[----:B------:R-:W-:Y:S01]  /*0ed0*/  VIADD R10, R10, UR12 ;  /* 0x0000000c0a0a7c36 */ /* 0x000fe20008000000 */
[----:B------:R-:W-:Y:S01]  /*0ee0*/  UISETP.NE.AND UP0, UPT, UR4, UR12, UPT ;  /* 0x0000000c0400728c */ /* 0x000fe2000bf05270 */
[----:B-1----:R-:W-:-:S06]  /*0ef0*/  IMAD R11, R3, UR7, R6 ;  /* 0x00000007030b7c24 */ /* 0x002fcc000f8e0206 */
[----:B------:R-:W-:Y:S05]  /*0f00*/  BRA.U !UP1, `(.L_x_15) ;  /* 0x00000005092c7547 */ /* 0x000fea000b800000 */
[----:B------:R-:W-:Y:S01]  /*0f10*/  IMAD R5, R3, UR6, RZ ;  /* 0x0000000603057c24 */ /* 0x000fe2000f8e02ff */
[----:B------:R-:W-:Y:S01]  /*0f20*/  UMOV UR7, UR8 ;  /* 0x0000000800077c82 */ /* 0x000fe20008000000 */
[----:B------:R-:W-:Y:S02]  /*0f30*/  IMAD R12, R10, UR13, RZ ;  /* 0x0000000d0a0c7c24 */ /* 0x000fe4000f8e02ff */
[----:B------:R-:W-:Y:S02]  /*0f40*/  IMAD R5, R6, 0x3, R5 ;  /* 0x0000000306057824 */ /* 0x000fe400078e0205 */
[----:B------:R-:W-:-:S07]  /*0f50*/  IMAD R12, R12, 0x3, RZ ;  /* 0x000000030c0c7824 */ /* 0x000fce00078e02ff */
.L_x_16:
[----:B------:R-:W0:Y:S08]  /*0f60*/  LDC.64 R2, c[0x0][0x3b0] ;  /* 0x0000ec00ff027b82 */ /* 0x000e300000000a00 */
[----:B------:R-:W1:Y:S01]  /*0f70*/  LDC.64 R8, c[0x0][0x3b8] ;  /* 0x0000ee00ff087b82 */ /* 0x000e620000000a00 */
[----:B0-----:R-:W-:-:S05]  /*0f80*/  IMAD.WIDE R2, R5, 0x4, R2 ;  /* 0x0000000405027825 */ /* 0x001fca00078e0202 */
[----:B------:R-:W2:Y:S01]  /*0f90*/  LDG.E R19, desc[UR10][R2.64] ;  /* 0x0000000a02137981 */ /* 0x000ea2000c1e1900 */
[----:B-1----:R-:W-:-:S03]  /*0fa0*/  IMAD.WIDE R8, R12, 0x4, R8 ;  /* 0x000000040c087825 */ /* 0x002fc600078e0208 */
[----:B------:R-:W3:Y:S04]  /*0fb0*/  LDG.E R21, desc[UR10][R2.64+0x4] ;  /* 0x0000040a02157981 */ /* 0x000ee8000c1e1900 */
[----:B------:R-:W2:Y:S04]  /*0fc0*/  LDG.E R20, desc[UR10][R8.64] ;  /* 0x0000000a08147981 */ /* 0x000ea8000c1e1900 */
        /* <DEDUP_REMOVED lines=8> */
[----:B------:R-:W5:Y:S04]  /*1050*/  LDG.E R15, desc[UR10][R8.64+0x14] ;  /* 0x0000140a080f7981 */ /* 0x000f68000c1e1900 */
[----:B------:R-:W5:Y:S04]  /*1060*/  LDG.E R27, desc[UR10][R2.64+0x2c] ;  /* 0x00002c0a021b7981 */ /* 0x000f68000c1e1900 */
[----:B------:R-:W5:Y:S01]  /*1070*/  LDG.E R28, desc[UR10][R8.64+0x2c] ;  /* 0x00002c0a081c7981 */ /* 0x000f62000c1e1900 */
[----:B--2---:R-:W-:-:S03]  /*1080*/  IADD3 R19, PT, PT, R19, -R20, RZ ;  /* 0x8000001413137210 */ /* 0x004fc60007ffe0ff */
[----:B------:R-:W2:Y:S01]  /*1090*/  LDG.E R20, desc[UR10][R8.64+0x18] ;  /* 0x0000180a08147981 */ /* 0x000ea2000c1e1900 */
[----:B---3--:R-:W-:Y:S02]  /*10a0*/  IMAD.IADD R21, R21, 0x1, -R22 ;  /* 0x0000000115157824 */ /* 0x008fe400078e0a16 */
[----:B------:R-:W-:Y:S01]  /*10b0*/  IMAD R19, R19, R19, RZ ;  /* 0x0000001313137224 */ /* 0x000fe200078e02ff */
[----:B------:R-:W3:Y:S01]  /*10c0*/  LDG.E R22, desc[UR10][R2.64+0x20] ;  /* 0x0000200a02167981 */ /* 0x000ee2000c1e1900 */
[----:B------:R-:W-:Y:S01]  /*10d0*/  IMAD R21, R21, R21, RZ ;  /* 0x0000001515157224 */ /* 0x000fe200078e02ff */
[----:B----4-:R-:W-:-:S04]  /*10e0*/  IADD3 R25, PT, PT, R25, -R26, RZ ;  /* 0x8000001a19197210 */ /* 0x010fc80007ffe0ff */
[----:B------:R-:W-:Y:S02]  /*10f0*/  IADD3 R19, P2, P3, R21, R14, R19 ;  /* 0x0000000e15137210 */ /* 0x000fe40007b5e013 */
[----:B------:R-:W4:Y:S01]  /*1100*/  LDG.E R21, desc[UR10][R2.64+0x28] ;  /* 0x0000280a02157981 */ /* 0x000f22000c1e1900 */
[----:B-----5:R-:W-:Y:S02]  /*1110*/  IMAD.IADD R23, R23, 0x1, -R24 ;  /* 0x0000000117177824 */ /* 0x020fe400078e0a18 */
[----:B------:R-:W-:Y:S01]  /*1120*/  IMAD R25, R25, R25, RZ ;  /* 0x0000001919197224 */ /* 0x000fe200078e02ff */
[----:B------:R-:W5:Y:S01]  /*1130*/  LDG.E R24, desc[UR10][R2.64+0x1c] ;  /* 0x00001c0a02187981 */ /* 0x000f62000c1e1900 */
[----:B------:R-:W-:-:S03]  /*1140*/  IMAD R26, R23, R23, RZ ;  /* 0x00000017171a7224 */ /* 0x000fc600078e02ff */
[----:B------:R-:W3:Y:S02]  /*1150*/  LDG.E R23, desc[UR10][R2.64+0x24] ;  /* 0x0000240a02177981 */ /* 0x000ee4000c1e1900 */
[----:B------:R-:W-:Y:S02]  /*1160*/  IADD3 R26, P4, P5, R25, R19, R26 ;  /* 0x00000013191a7210 */ /* 0x000fe40007d9e01a */
[----:B------:R-:W2:Y:S01]  /*1170*/  LDG.E R25, desc[UR10][R2.64+0x18] ;  /* 0x0000180a02197981 */ /* 0x000ea2000c1e1900 */
[----:B------:R-:W-:-:S03]  /*1180*/  IMAD.IADD R14, R18, 0x1, -R17 ;  /* 0x00000001120e7824 */ /* 0x000fc600078e0a11 */
[----:B------:R-:W5:Y:S04]  /*1190*/  LDG.E R19, desc[UR10][R8.64+0x1c] ;  /* 0x00001c0a08137981 */ /* 0x000f68000c1e1900 */
[----:B------:R-:W3:Y:S01]  /*11a0*/  LDG.E R18, desc[UR10][R8.64+0x24] ;  /* 0x0000240a08127981 */ /* 0x000ee2000c1e1900 */
[----:B------:R-:W-:-:S03]  /*11b0*/  IMAD.IADD R15, R16, 0x1, -R15 ;  /* 0x00000001100f7824 */ /* 0x000fc600078e0a0f */
[----:B------:R-:W4:Y:S04]  /*11c0*/  LDG.E R17, desc[UR10][R8.64+0x20] ;  /* 0x0000200a08117981 */ /* 0x000f28000c1e1900 */
[----:B------:R-:W4:Y:S01]  /*11d0*/  LDG.E R16, desc[UR10][R8.64+0x28] ;  /* 0x0000280a08107981 */ /* 0x000f22000c1e1900 */
[----:B------:R-:W-:Y:S02]  /*11e0*/  IMAD R29, R14, R14, RZ ;  /* 0x0000000e0e1d7224 */ /* 0x000fe400078e02ff */
[----:B------:R-:W-:Y:S01]  /*11f0*/  IMAD R15, R15, R15, RZ ;  /* 0x0000000f0f0f7224 */ /* 0x000fe200078e02ff */
[----:B------:R-:W-:Y:S01]  /*1200*/  IADD3.X R13, PT, PT, RZ, R13, RZ, P2, P3 ;  /* 0x0000000dff0d7210 */ /* 0x000fe200017e64ff */
[----:B------:R-:W-:-:S03]  /*1210*/  UIADD3 UR7, UPT, UPT, UR7, 0x4, URZ ;  /* 0x0000000407077890 */ /* 0x000fc6000fffe0ff */
[----:B------:R-:W-:Y:S02]  /*1220*/  IADD3 R26, P0, P1, R15, R26, R29 ;  /* 0x0000001a0f1a7210 */ /* 0x000fe4000791e01d */
[----:B------:R-:W-:Y:S01]  /*1230*/  IADD3.X R13, PT, PT, RZ, R13, RZ, P4, P5 ;  /* 0x0000000dff0d7210 */ /* 0x000fe200027ea4ff */
[----:B------:R-:W-:Y:S01]  /*1240*/  IMAD.IADD R27, R27, 0x1, -R28 ;  /* 0x000000011b1b7824 */ /* 0x000fe200078e0a1c */
[----:B------:R-:W-:Y:S02]  /*1250*/  UISETP.NE.AND UP1, UPT, UR7, URZ, UPT ;  /* 0x000000ff0700728c */ /* 0x000fe4000bf25270 */
[----:B------:R-:W-:Y:S01]  /*1260*/  IADD3.X R13, PT, PT, RZ, R13, RZ, P0, P1 ;  /* 0x0000000dff0d7210 */ /* 0x000fe200007e24ff */
[----:B------:R-:W-:Y:S01]  /*1270*/  IMAD R27, R27, R27, RZ ;  /* 0x0000001b1b1b7224 */ /* 0x000fe200078e02ff */
[----:B------:R-:W-:Y:S01]  /*1280*/  IADD3 R5, PT, PT, R5, 0xc, RZ ;  /* 0x0000000c05057810 */ /* 0x000fe20007ffe0ff */
[----:B------:R-:W-:Y:S01]  /*1290*/  VIADD R12, R12, 0xc ;  /* 0x0000000c0c0c7836 */ /* 0x000fe20000000000 */
[----:B--2---:R-:W-:Y:S01]  /*12a0*/  IADD3 R20, PT, PT, R25, -R20, RZ ;  /* 0x8000001419147210 */ /* 0x004fe20007ffe0ff */
[----:B-----5:R-:W-:-:S04]  /*12b0*/  IMAD.IADD R19, R24, 0x1, -R19 ;  /* 0x0000000118137824 */ /* 0x020fc800078e0a13 */
[----:B------:R-:W-:Y:S01]  /*12c0*/  IMAD R15, R20, R20, RZ ;  /* 0x00000014140f7224 */ /* 0x000fe200078e02ff */
[----:B---3--:R-:W-:Y:S01]  /*12d0*/  IADD3 R18, PT, PT, R23, -R18, RZ ;  /* 0x8000001217127210 */ /* 0x008fe20007ffe0ff */
[----:B------:R-:W-:Y:S02]  /*12e0*/  IMAD R19, R19, R19, RZ ;  /* 0x0000001313137224 */ /* 0x000fe400078e02ff */
[----:B----4-:R-:W-:Y:S02]  /*12f0*/  IMAD.IADD R17, R22, 0x1, -R17 ;  /* 0x0000000116117824 */ /* 0x010fe400078e0a11 */
[----:B------:R-:W-:Y:S01]  /*1300*/  IMAD R18, R18, R18, RZ ;  /* 0x0000001212127224 */ /* 0x000fe200078e02ff */
[----:B------:R-:W-:Y:S01]  /*1310*/  IADD3 R15, P2, P3, R19, R26, R15 ;  /* 0x0000001a130f7210 */ /* 0x000fe20007b5e00f */
[----:B------:R-:W-:Y:S02]  /*1320*/  IMAD.IADD R16, R21, 0x1, -R16 ;  /* 0x0000000115107824 */ /* 0x000fe400078e0a10 */
[----:B------:R-:W-:Y:S01]  /*1330*/  IMAD R17, R17, R17, RZ ;  /* 0x0000001111117224 */ /* 0x000fe200078e02ff */
[----:B------:R-:W-:Y:S01]  /*1340*/  IADD3.X R13, PT, PT, RZ, R13, RZ, P2, P3 ;  /* 0x0000000dff0d7210 */ /* 0x000fe200017e64ff */
[----:B------:R-:W-:-:S03]  /*1350*/  IMAD R14, R16, R16, RZ ;  /* 0x00000010100e7224 */ /* 0x000fc600078e02ff */
[----:B------:R-:W-:-:S04]  /*1360*/  IADD3 R17, P0, P1, R18, R15, R17 ;  /* 0x0000000f12117210 */ /* 0x000fc8000791e011 */
[----:B------:R-:W-:Y:S02]  /*1370*/  IADD3 R14, P2, P3, R27, R17, R14 ;  /* 0x000000111b0e7210 */ /* 0x000fe40007b5e00e */
[----:B------:R-:W-:-:S04]  /*1380*/  IADD3.X R13, PT, PT, RZ, R13, RZ, P0, P1 ;  /* 0x0000000dff0d7210 */ /* 0x000fc800007e24ff */
[----:B------:R-:W-:Y:S01]  /*1390*/  IADD3.X R13, PT, PT, RZ, R13, RZ, P2, P3 ;  /* 0x0000000dff0d7210 */ /* 0x000fe200017e64ff */
[----:B------:R-:W-:Y:S06]  /*13a0*/  BRA.U UP1, `(.L_x_16) ;  /* 0xfffffff901ec7547 */ /* 0x000fec000b83ffff */
[----:B------:R-:W-:-:S07]  /*13b0*/  IMAD.U32 R5, RZ, RZ, UR5 ;  /* 0x00000005ff057e24 */ /* 0x000fce000f8e00ff */
.L_x_15:
[----:B------:R-:W-:-:S09]  /*13c0*/  ULOP3.LUT UP1, UR7, UR13, 0x3, URZ, 0xc0, !UPT ;  /* 0x000000030d077892 */ /* 0x000fd2000f82c0ff */
[----:B------:R-:W-:Y:S05]  /*13d0*/  BRA.U !UP1, `(.L_x_17) ;  /* 0x0000000509107547 */ /* 0x000fea000b800000 */
[----:B------:R-:W-:Y:S02]  /*13e0*/  UISETP.NE.AND UP1, UPT, UR7, 0x1, UPT ;  /* 0x000000010700788c */ /* 0x000fe4000bf25270 */
[----:B------:R-:W-:-:S04]  /*13f0*/  ULOP3.LUT UR9, UR13, 0x1, URZ, 0xc0, !UPT ;  /* 0x000000010d097892 */ /* 0x000fc8000f8ec0ff */
[----:B------:R-:W-:-:S03]  /*1400*/  UISETP.NE.U32.AND UP2, UPT, UR9, 0x1, UPT ;  /* 0x000000010900788c */ /* 0x000fc6000bf45070 */
[----:B------:R-:W-:Y:S08]  /*1410*/  BRA.U !UP1, `(.L_x_18) ;  /* 0x00000001099c7547 */ /* 0x000ff0000b800000 */
[----:B------:R-:W0:Y:S01]  /*1420*/  LDC.64 R8, c[0x0][0x3b0] ;  /* 0x0000ec00ff087b82 */ /* 0x000e220000000a00 */
[----:B------:R-:W-:Y:S01]  /*1430*/  IADD3 R12, PT, PT, R11, R5, RZ ;  /* 0x000000050b0c7210 */ /* 0x000fe20007ffe0ff */
[----:B------:R-:W-:-:S04]  /*1440*/  IMAD R16, R10, UR13, R5 ;  /* 0x0000000d0a107c24 */ /* 0x000fc8000f8e0205 */
[----:B------:R-:W-:Y:S02]  /*1450*/  IMAD R15, R12, 0x3, RZ ;  /* 0x000000030c0f7824 */ /* 0x000fe400078e02ff */
[----:B------:R-:W1:Y:S01]  /*1460*/  LDC.64 R2, c[0x0][0x3b8] ;  /* 0x0000ee00ff027b82 */ /* 0x000e620000000a00 */
[----:B------:R-:W-:Y:S02]  /*1470*/  IMAD R17, R16, 0x3, RZ ;  /* 0x0000000310117824 */ /* 0x000fe400078e02ff */
        /* <DEDUP_REMOVED lines=12> */
[----:B------:R0:W5:Y:S04]  /*1540*/  LDG.E R12, desc[UR10][R8.64+0x10] ;  /* 0x0000100a080c7981 */ /* 0x000168000c1e1900 */
[----:B------:R-:W5:Y:S01]  /*1550*/  LDG.E R25, desc[UR10][R2.64+0x10] ;  /* 0x0000100a02197981 */ /* 0x000f62000c1e1900 */
[----:B------:R-:W-:-:S02]  /*1560*/  VIADD R5, R5, 0x2 ;  /* 0x0000000205057836 */ /* 0x000fc40000000000 */
[----:B--2---:R-:W-:Y:S02]  /*1570*/  IMAD.IADD R16, R16, 0x1, -R17 ;  /* 0x0000000110107824 */ /* 0x004fe400078e0a11 */
[----:B---3--:R-:W-:Y:S02]  /*1580*/  IMAD.IADD R18, R18, 0x1, -R19 ;  /* 0x0000000112127824 */ /* 0x008fe400078e0a13 */
[----:B------:R-:W-:Y:S02]  /*1590*/  IMAD R17, R16, R16, RZ ;  /* 0x0000001010117224 */ /* 0x000fe400078e02ff */
[----:B------:R-:W-:Y:S01]  /*15a0*/  IMAD R18, R18, R18, RZ ;  /* 0x0000001212127224 */ /* 0x000fe200078e02ff */
[----:B----4-:R-:W-:-:S04]  /*15b0*/  IADD3 R20, PT, PT, R20, -R21, RZ ;  /* 0x8000001514147210 */ /* 0x010fc80007ffe0ff */
[----:B------:R-:W-:Y:S01]  /*15c0*/  IADD3 R17, P0, P1, R18, R14, R17 ;  /* 0x0000000e12117210 */ /* 0x000fe2000791e011 */
[----:B-----5:R-:W-:Y:S02]  /*15d0*/  IMAD.IADD R22, R22, 0x1, -R23 ;  /* 0x0000000116167824 */ /* 0x020fe400078e0a17 */
[----:B------:R-:W-:Y:S02]  /*15e0*/  IMAD R20, R20, R20, RZ ;  /* 0x0000001414147224 */ /* 0x000fe400078e02ff */
[----:B0-----:R-:W-:Y:S01]  /*15f0*/  IMAD R9, R22, R22, RZ ;  /* 0x0000001616097224 */ /* 0x001fe200078e02ff */
[----:B------:R-:W-:-:S04]  /*1600*/  IADD3 R15, PT, PT, R15, -R24, RZ ;  /* 0x800000180f0f7210 */ /* 0x000fc80007ffe0ff */
[----:B------:R-:W-:Y:S01]  /*1610*/  IADD3 R9, P2, P3, R9, R17, R20 ;  /* 0x0000001109097210 */ /* 0x000fe20007b5e014 */
[----:B------:R-:W-:Y:S01]  /*1620*/  IMAD.IADD R12, R12, 0x1, -R25 ;  /* 0x000000010c0c7824 */ /* 0x000fe200078e0a19 */
[----:B------:R-:W-:Y:S01]  /*1630*/  IADD3.X R13, PT, PT, RZ, R13, RZ, P0, P1 ;  /* 0x0000000dff0d7210 */ /* 0x000fe200007e24ff */
[----:B------:R-:W-:Y:S02]  /*1640*/  IMAD R15, R15, R15, RZ ;  /* 0x0000000f0f0f7224 */ /* 0x000fe400078e02ff */
[----:B------:R-:W-:Y:S01]  /*1650*/  IMAD R12, R12, R12, RZ ;  /* 0x0000000c0c0c7224 */ /* 0x000fe200078e02ff */
[----:B------:R-:W-:-:S04]  /*1660*/  IADD3.X R13, PT, PT, RZ, R13, RZ, P2, P3 ;  /* 0x0000000dff0d7210 */ /* 0x000fc800017e64ff */
[----:B------:R-:W-:-:S04]  /*1670*/  IADD3 R14, P0, P1, R15, R9, R12 ;  /* 0x000000090f0e7210 */ /* 0x000fc8000791e00c */
[----:B------:R-:W-:-:S09]  /*1680*/  IADD3.X R13, PT, PT, RZ, R13, RZ, P0, P1 ;  /* 0x0000000dff0d7210 */ /* 0x000fd200007e24ff */
.L_x_18:
[----:B------:R-:W-:Y:S05]  /*1690*/  BRA.U UP2, `(.L_x_17) ;  /* 0x0000000102607547 */ /* 0x000fea000b800000 */
[----:B------:R-:W0:Y:S01]  /*16a0*/  LDC.64 R8, c[0x0][0x3b0] ;  /* 0x0000ec00ff087b82 */ /* 0x000e220000000a00 */
[--C-:B------:R-:W-:Y:S02]  /*16b0*/  IMAD.IADD R11, R11, 0x1, R5.reuse ;  /* 0x000000010b0b7824 */ /* 0x100fe400078e0205 */
[----:B------:R-:W-:Y:S02]  /*16c0*/  IMAD R5, R10, UR13, R5 ;  /* 0x0000000d0a057c24 */ /* 0x000fe4000f8e0205 */
[----:B------:R-:W-:Y:S02]  /*16d0*/  IMAD R11, R11, 0x3, RZ ;  /* 0x000000030b0b7824 */ /* 0x000fe400078e02ff */
[----:B------:R-:W-:Y:S01]  /*16e0*/  IMAD R5, R5, 0x3, RZ ;  /* 0x0000000305057824 */ /* 0x000fe200078e02ff */
[----:B------:R-:W1:Y:S01]  /*16f0*/  LDC.64 R2, c[0x0][0x3b8] ;  /* 0x0000ee00ff027b82 */ /* 0x000e620000000a00 */
[----:B0-----:R-:W-:-:S05]  /*1700*/  IMAD.WIDE R8, R11, 0x4, R8 ;  /* 0x000000040b087825 */ /* 0x001fca00078e0208 */
[----:B------:R-:W2:Y:S01]  /*1710*/  LDG.E R11, desc[UR10][R8.64+0x4] ;  /* 0x0000040a080b7981 */ /* 0x000ea2000c1e1900 */
[----:B-1----:R-:W-:-:S03]  /*1720*/  IMAD.WIDE R2, R5, 0x4, R2 ;  /* 0x0000000405027825 */ /* 0x002fc600078e0202 */
[----:B------:R-:W3:Y:S04]  /*1730*/  LDG.E R15, desc[UR10][R8.64+0x8] ;  /* 0x0000080a080f7981 */ /* 0x000ee8000c1e1900 */
[----:B------:R-:W4:Y:S04]  /*1740*/  LDG.E R5, desc[UR10][R8.64] ;  /* 0x0000000a08057981 */ /* 0x000f28000c1e1900 */
[----:B------:R-:W4:Y:S04]  /*1750*/  LDG.E R10, desc[UR10][R2.64] ;  /* 0x0000000a020a7981 */ /* 0x000f28000c1e1900 */
[----:B------:R-:W2:Y:S04]  /*1760*/  LDG.E R12, desc[UR10][R2.64+0x4] ;  /* 0x0000040a020c7981 */ /* 0x000ea8000c1e1900 */
[----:B------:R-:W3:Y:S01]  /*1770*/  LDG.E R16, desc[UR10][R2.64+0x8] ;  /* 0x0000080a02107981 */ /* 0x000ee2000c1e1900 */
[----:B----4-:R-:W-:Y:S01]  /*1780*/  IADD3 R5, PT, PT, R5, -R10, RZ ;  /* 0x8000000a05057210 */ /* 0x010fe20007ffe0ff */
[----:B--2---:R-:W-:-:S04]  /*1790*/  IMAD.IADD R11, R11, 0x1, -R12 ;  /* 0x000000010b0b7824 */ /* 0x004fc800078e0a0c */
[----:B------:R-:W-:Y:S02]  /*17a0*/  IMAD R5, R5, R5, RZ ;  /* 0x0000000505057224 */ /* 0x000fe400078e02ff */
[----:B---3--:R-:W-:Y:S02]  /*17b0*/  IMAD.IADD R15, R15, 0x1, -R16 ;  /* 0x000000010f0f7824 */ /* 0x008fe400078e0a10 */
[----:B------:R-:W-:Y:S02]  /*17c0*/  IMAD R11, R11, R11, RZ ;  /* 0x0000000b0b0b7224 */ /* 0x000fe400078e02ff */
[----:B------:R-:W-:-:S03]  /*17d0*/  IMAD R10, R15, R15, RZ ;  /* 0x0000000f0f0a7224 */ /* 0x000fc600078e02ff */
[----:B------:R-:W-:-:S04]  /*17e0*/  IADD3 R5, P0, P1, R11, R14, R5 ;  /* 0x0000000e0b057210 */ /* 0x000fc8000791e005 */
[----:B------:R-:W-:Y:S02]  /*17f0*/  IADD3 R14, P2, PT, R10, R5, RZ ;  /* 0x000000050a0e7210 */ /* 0x000fe40007f5e0ff */
[----:B------:R-:W-:-:S04]  /*1800*/  IADD3.X R13, PT, PT, RZ, R13, RZ, P0, P1 ;  /* 0x0000000dff0d7210 */ /* 0x000fc800007e24ff */
[----:B------:R-:W-:-:S07]  /*1810*/  IADD3.X R13, PT, PT, RZ, R13, RZ, P2, !PT ;  /* 0x0000000dff0d7210 */ /* 0x000fce00017fe4ff */
.L_x_17:
[----:B------:R-:W-:Y:S05]  /*1820*/  BRA.U UP0, `(.L_x_19) ;  /* 0xfffffff5008c7547 */ /* 0x000fea000b83ffff */
[----:B------:R-:W-:-:S06]  /*1830*/  IMAD.MOV.U32 R15, RZ, RZ, R13 ;  /* 0x000000ffff0f7224 */ /* 0x000fcc00078e000d */
[----:B------:R0:W1:Y:S02]  /*1840*/  I2F.S64 R15, R14 ;  /* 0x0000000e000f7312 */ /* 0x0000640000301400 */
.L_x_14:
[----:B------:R-:W2:Y:S01]  /*1850*/  LDCU UR4, c[0x0][0x38c] ;  /* 0x00007180ff0477ac */ /* 0x000ea20008000800 */
[----:B------:R-:W-:Y:S01]  /*1860*/  I2FP.F32.S32 R0, UR12 ;  /* 0x0000000c00007c45 */ /* 0x000fe20008201400 */
[----:B------:R-:W-:Y:S01]  /*1870*/  BSSY.RECONVERGENT B1, `(.L_x_20) ;  /* 0x000000f000017945 */ /* 0x000fe20003800200 */
[----:B--2---:R-:W-:-:S05]  /*1880*/  I2FP.F32.S32 R3, UR4 ;  /* 0x0000000400037c45 */ /* 0x004fca0008201400 */
[----:B------:R-:W-:-:S04]  /*1890*/  FMUL R0, R0, R3 ;  /* 0x0000000300007220 */ /* 0x000fc80000400000 */
[----:B------:R-:W-:-:S04]  /*18a0*/  FMUL R3, R0, 3 ;  /* 0x4040000000037820 */ /* 0x000fc80000400000 */
[----:B------:R-:W2:Y:S08]  /*18b0*/  MUFU.RCP R0, R3 ;  /* 0x0000000300007308 */ /* 0x000eb00000001000 */
[----:B-1----:R-:W1:Y:S01]  /*18c0*/  FCHK P0, R15, R3 ;  /* 0x000000030f007302 */ /* 0x002e620000000000 */
[----:B--2---:R-:W-:-:S04]  /*18d0*/  FFMA R5, -R3, R0, 1 ;  /* 0x3f80000003057423 */ /* 0x004fc80000000100 */
[----:B------:R-:W-:-:S04]  /*18e0*/  FFMA R0, R0, R5, R0 ;  /* 0x0000000500007223 */ /* 0x000fc80000000000 */
[----:B------:R-:W-:-:S04]  /*18f0*/  FFMA R2, R0, R15, RZ ;  /* 0x0000000f00027223 */ /* 0x000fc800000000ff */
[----:B------:R-:W-:-:S04]  /*1900*/  FFMA R5, -R3, R2, R15 ;  /* 0x0000000203057223 */ /* 0x000fc8000000010f */
[----:B------:R-:W-:Y:S01]  /*1910*/  FFMA R0, R0, R5, R2 ;  /* 0x0000000500007223 */ /* 0x000fe20000000002 */
[----:B-1----:R-:W-:Y:S06]  /*1920*/  @!P0 BRA `(.L_x_21) ;  /* 0x00000000000c8947 */ /* 0x002fec0003800000 */
[----:B------:R-:W-:Y:S01]  /*1930*/  IMAD.MOV.U32 R0, RZ, RZ, R15 ;  /* 0x000000ffff007224 */ /* 0x000fe200078e000f */
[----:B------:R-:W-:-:S07]  /*1940*/  MOV R2, 0x1960 ;  /* 0x0000196000027802 */ /* 0x000fce0000000f00 */
[----:B0-----:R-:W-:Y:S05]  /*1950*/  CALL.REL.NOINC `($__internal_1_$__cuda_sm3x_div_rn_noftz_f32_slowpath) ;  /* 0x0000000000d07944 */ /* 0x001fea0003c00000 */
.L_x_21:
[----:B------:R-:W-:Y:S05]  /*1960*/  BSYNC.RECONVERGENT B1 ;  /* 0x0000000000017941 */ /* 0x000fea0003800200 */
.L_x_20:
[----:B------:R-:W-:Y:S01]  /*1970*/  IADD3 R2, PT, PT, R0, -0xd000000, RZ ;  /* 0xf300000000027810 */ /* 0x000fe20007ffe0ff */
[----:B------:R1:W2:Y:S01]  /*1980*/  MUFU.RSQ R5, R0 ;  /* 0x0000000000057308 */ /* 0x0002a20000001400 */
[----:B------:R-:W-:Y:S02]  /*1990*/  BSSY.RECONVERGENT B1, `(.L_x_22) ;  /* 0x000000a000017945 */ /* 0x000fe40003800200 */
[----:B------:R-:W-:-:S13]  /*19a0*/  ISETP.GT.U32.AND P0, PT, R2, 0x727fffff, PT ;  /* 0x727fffff0200780c */ /* 0x000fda0003f04070 */
[----:B-1----:R-:W-:Y:S05]  /*19b0*/  @!P0 BRA `(.L_x_23) ;  /* 0x00000000000c8947 */ /* 0x002fea0003800000 */
[----:B------:R-:W-:-:S07]  /*19c0*/  MOV R9, 0x19e0 ;  /* 0x000019e000097802 */ /* 0x000fce0000000f00 */
[----:B0-2---:R-:W-:Y:S05]  /*19d0*/  CALL.REL.NOINC `($__internal_0_$__cuda_sm20_sqrt_rn_f32_slowpath) ;  /* 0x0000000000547944 */ /* 0x005fea0003c00000 */
[----:B------:R-:W-:Y:S05]  /*19e0*/  BRA `(.L_x_24) ;  /* 0x0000000000107947 */ /* 0x000fea0003800000 */
.L_x_23:
[C---:B--2---:R-:W-:Y:S01]  /*19f0*/  FMUL.FTZ R3, R5.reuse, R0 ;  /* 0x0000000005037220 */ /* 0x044fe20000410000 */
[----:B------:R-:W-:-:S03]  /*1a00*/  FMUL.FTZ R2, R5, 0.5 ;  /* 0x3f00000005027820 */ /* 0x000fc60000410000 */
[----:B------:R-:W-:-:S04]  /*1a10*/  FFMA R0, -R3, R3, R0 ;  /* 0x0000000303007223 */ /* 0x000fc80000000100 */
[----:B------:R-:W-:-:S07]  /*1a20*/  FFMA R0, R0, R2, R3 ;  /* 0x0000000200007223 */ /* 0x000fce0000000003 */
.L_x_24:
[----:B------:R-:W-:Y:S05]  /*1a30*/  BSYNC.RECONVERGENT B1 ;  /* 0x0000000000017941 */ /* 0x000fea0003800200 */
.L_x_22:
[----:B------:R-:W1:Y:S01]  /*1a40*/  LDCU UR4, c[0x0][0x3c8] ;  /* 0x00007900ff0477ac */ /* 0x000e620008000800 */
[----:B------:R-:W-:Y:S01]  /*1a50*/  IMAD.MOV.U32 R5, RZ, RZ, 0x3f800000 ;  /* 0x3f800000ff057424 */ /* 0x000fe200078e00ff */
[----:B-1----:R-:W-:-:S13]  /*1a60*/  FSETP.GTU.AND P0, PT, R0, UR4, PT ;  /* 0x0000000400007c0b */ /* 0x002fda000bf0c000 */
[----:B------:R-:W-:Y:S05]  /*1a70*/  @!P0 BRA `(.L_x_25) ;  /* 0x00000000000c8947 */ /* 0x000fea0003800000 */
.L_x_1:
[----:B------:R-:W-:Y:S02]  /*1a80*/  HFMA2 R7, -RZ, RZ, -1.875, 0 ;  /* 0xbf800000ff077431 */ /* 0x000fe400000001ff */
[----:B------:R-:W-:Y:S02]  /*1a90*/  IMAD.MOV.U32 R5, RZ, RZ, -0x40800000 ;  /* 0xbf800000ff057424 */ /* 0x000fe400078e00ff */
[----:B------:R-:W-:-:S07]  /*1aa0*/  IMAD.MOV.U32 R0, RZ, RZ, -0x40800000 ;  /* 0xbf800000ff007424 */ /* 0x000fce00078e00ff */
.L_x_25:
[----:B------:R-:W-:Y:S05]  /*1ab0*/  BSYNC.RECONVERGENT B0 ;  /* 0x0000000000007941 */ /* 0x000fea0003800200 */
.L_x_0:
[----:B------:R-:W1:Y:S01]  /*1ac0*/  LDC.64 R2, c[0x0][0x3c0] ;  /* 0x0000f000ff027b82 */ /* 0x000e620000000a00 */
[----:B------:R-:W-:-:S04]  /*1ad0*/  IMAD R9, R4, 0x3, RZ ;  /* 0x0000000304097824 */ /* 0x000fc800078e02ff */
[----:B-1----:R-:W-:-:S05]  /*1ae0*/  IMAD.WIDE R2, R9, 0x4, R2 ;  /* 0x0000000409027825 */ /* 0x002fca00078e0202 */
[----:B------:R-:W-:Y:S04]  /*1af0*/  STG.E desc[UR10][R2.64], R0 ;  /* 0x0000000002007986 */ /* 0x000fe8000c10190a */
[----:B------:R-:W-:Y:S04]  /*1b00*/  STG.E desc[UR10][R2.64+0x4], R7 ;  /* 0x0000040702007986 */ /* 0x000fe8000c10190a */
[----:B------:R-:W-:Y:S01]  /*1b10*/  STG.E desc[UR10][R2.64+0x8], R5 ;  /* 0x0000080502007986 */ /* 0x000fe2000c10190a */
[----:B------:R-:W-:Y:S05]  /*1b20*/  EXIT ;  /* 0x000000000000794d */ /* 0x000fea0003800000 */
        .weak           $__internal_0_$__cuda_sm20_sqrt_rn_f32_slowpath
        .type           $__internal_0_$__cuda_sm20_sqrt_rn_f32_slowpath,@function
        .size           $__internal_0_$__cuda_sm20_sqrt_rn_f32_slowpath,($__internal_1_$__cuda_sm3x_div_rn_noftz_f32_slowpath - $__internal_0_$__cuda_sm20_sqrt_rn_f32_slowpath)
$__internal_0_$__cuda_sm20_sqrt_rn_f32_slowpath:
[----:B------:R-:W-:-:S13]  /*1b30*/  LOP3.LUT P0, RZ, R0, 0x7fffffff, RZ, 0xc0, !PT ;  /* 0x7fffffff00ff7812 */ /* 0x000fda000780c0ff */
[----:B------:R-:W-:Y:S01]  /*1b40*/  @!P0 IMAD.MOV.U32 R2, RZ, RZ, R0 ;  /* 0x000000ffff028224 */ /* 0x000fe200078e0000 */
[----:B------:R-:W-:Y:S06]  /*1b50*/  @!P0 BRA `(.L_x_26) ;  /* 0x0000000000408947 */ /* 0x000fec0003800000 */
[----:B------:R-:W-:-:S13]  /*1b60*/  FSETP.GEU.FTZ.AND P0, PT, R0, RZ, PT ;  /* 0x000000ff0000720b */ /* 0x000fda0003f1e000 */
[----:B------:R-:W-:Y:S01]  /*1b70*/  @!P0 MOV R2, 0x7fffffff ;  /* 0x7fffffff00028802 */ /* 0x000fe20000000f00 */
[----:B------:R-:W-:Y:S06]  /*1b80*/  @!P0 BRA `(.L_x_26) ;  /* 0x0000000000348947 */ /* 0x000fec0003800000 */
[----:B------:R-:W-:-:S13]  /*1b90*/  FSETP.GTU.FTZ.AND P0, PT, |R0|, +INF , PT ;  /* 0x7f8000000000780b */ /* 0x000fda0003f1c200 */
[----:B------:R-:W-:Y:S01]  /*1ba0*/  @P0 FADD.FTZ R2, R0, 1 ;  /* 0x3f80000000020421 */ /* 0x000fe20000010000 */
[----:B------:R-:W-:Y:S06]  /*1bb0*/  @P0 BRA `(.L_x_26) ;  /* 0x0000000000280947 */ /* 0x000fec0003800000 */
[----:B------:R-:W-:-:S13]  /*1bc0*/  FSETP.NEU.FTZ.AND P0, PT, |R0|, +INF , PT ;  /* 0x7f8000000000780b */ /* 0x000fda0003f1d200 */
[----:B------:R-:W-:-:S04]  /*1bd0*/  @P0 FFMA R3, R0, 1.84467440737095516160e+19, RZ ;  /* 0x5f80000000030823 */ /* 0x000fc800000000ff */
[----:B------:R-:W0:Y:S02]  /*1be0*/  @P0 MUFU.RSQ R2, R3 ;  /* 0x0000000300020308 */ /* 0x000e240000001400 */
[----:B0-----:R-:W-:Y:S01]  /*1bf0*/  @P0 FMUL.FTZ R6, R3, R2 ;  /* 0x0000000203060220 */ /* 0x001fe20000410000 */
[----:B------:R-:W-:Y:S01]  /*1c00*/  @P0 FMUL.FTZ R8, R2, 0.5 ;  /* 0x3f00000002080820 */ /* 0x000fe20000410000 */
[----:B------:R-:W-:Y:S02]  /*1c10*/  @!P0 IMAD.MOV.U32 R2, RZ, RZ, R0 ;  /* 0x000000ffff028224 */ /* 0x000fe400078e0000 */
[----:B------:R-:W-:-:S04]  /*1c20*/  @P0 FADD.FTZ R5, -R6, -RZ ;  /* 0x800000ff06050221 */ /* 0x000fc80000010100 */
[----:B------:R-:W-:-:S04]  /*1c30*/  @P0 FFMA R5, R6, R5, R3 ;  /* 0x0000000506050223 */ /* 0x000fc80000000003 */
[----:B------:R-:W-:-:S04]  /*1c40*/  @P0 FFMA R5, R5, R8, R6 ;  /* 0x0000000805050223 */ /* 0x000fc80000000006 */
[----:B------:R-:W-:-:S07]  /*1c50*/  @P0 FMUL.FTZ R2, R5, 2.3283064365386962891e-10 ;  /* 0x2f80000005020820 */ /* 0x000fce0000410000 */
.L_x_26:
[----:B------:R-:W-:Y:S01]  /*1c60*/  IMAD.MOV.U32 R0, RZ, RZ, R2 ;  /* 0x000000ffff007224 */ /* 0x000fe200078e0002 */
[----:B------:R-:W-:Y:S01]  /*1c70*/  MOV R2, R9 ;  /* 0x0000000900027202 */ /* 0x000fe20000000f00 */
[----:B------:R-:W-:-:S04]  /*1c80*/  IMAD.MOV.U32 R3, RZ, RZ, 0x0 ;  /* 0x00000000ff037424 */ /* 0x000fc800078e00ff */
[----:B------:R-:W-:Y:S05]  /*1c90*/  RET.REL.NODEC R2 `(_Z5queryiiiifPfS_S_PiS0_S_ff) ;  /* 0xffffffe002d87950 */ /* 0x000fea0003c3ffff */
        .weak           $__internal_1_$__cuda_sm3x_div_rn_noftz_f32_slowpath
        .type           $__internal_1_$__cuda_sm3x_div_rn_noftz_f32_slowpath,@function
        .size           $__internal_1_$__cuda_sm3x_div_rn_noftz_f32_slowpath,(.L_x_40 - $__internal_1_$__cuda_sm3x_div_rn_noftz_f32_slowpath)
$__internal_1_$__cuda_sm3x_div_rn_noftz_f32_slowpath:
[----:B------:R-:W-:Y:S01]  /*1ca0*/  SHF.R.U32.HI R9, RZ, 0x17, R3 ;  /* 0x00000017ff097819 */ /* 0x000fe20000011603 */
[----:B------:R-:W-:Y:S01]  /*1cb0*/  BSSY.RECONVERGENT B2, `(.L_x_27) ;  /* 0x0000062000027945 */ /* 0x000fe20003800200 */
[----:B------:R-:W-:Y:S02]  /*1cc0*/  SHF.R.U32.HI R8, RZ, 0x17, R0 ;  /* 0x00000017ff087819 */ /* 0x000fe40000011600 */
[----:B------:R-:W-:Y:S02]  /*1cd0*/  LOP3.LUT R14, R9, 0xff, RZ, 0xc0, !PT ;  /* 0x000000ff090e7812 */ /* 0x000fe400078ec0ff */
[----:B------:R-:W-:-:S03]  /*1ce0*/  LOP3.LUT R12, R8, 0xff, RZ, 0xc0, !PT ;  /* 0x000000ff080c7812 */ /* 0x000fc600078ec0ff */
[----:B------:R-:W-:Y:S01]  /*1cf0*/  VIADD R10, R14, 0xffffffff ;  /* 0xffffffff0e0a7836 */ /* 0x000fe20000000000 */
[----:B------:R-:W-:-:S04]  /*1d00*/  IADD3 R9, PT, PT, R12, -0x1, RZ ;  /* 0xffffffff0c097810 */ /* 0x000fc80007ffe0ff */
[----:B------:R-:W-:-:S04]  /*1d10*/  ISETP.GT.U32.AND P0, PT, R10, 0xfd, PT ;  /* 0x000000fd0a00780c */ /* 0x000fc80003f04070 */
[----:B------:R-:W-:-:S13]  /*1d20*/  ISETP.GT.U32.OR P0, PT, R9, 0xfd, P0 ;  /* 0x000000fd0900780c */ /* 0x000fda0000704470 */
[----:B------:R-:W-:Y:S01]  /*1d30*/  @!P0 IMAD.MOV.U32 R8, RZ, RZ, RZ ;  /* 0x000000ffff088224 */ /* 0x000fe200078e00ff */
[----:B------:R-:W-:Y:S06]  /*1d40*/  @!P0 BRA `(.L_x_28) ;  /* 0x00000000005c8947 */ /* 0x000fec0003800000 */
[----:B------:R-:W-:Y:S02]  /*1d50*/  FSETP.GTU.FTZ.AND P0, PT, |R0|, +INF , PT ;  /* 0x7f8000000000780b */ /* 0x000fe40003f1c200 */
[----:B------:R-:W-:-:S04]  /*1d60*/  FSETP.GTU.FTZ.AND P1, PT, |R3|, +INF , PT ;  /* 0x7f8000000300780b */ /* 0x000fc80003f3c200 */
[----:B------:R-:W-:-:S13]  /*1d70*/  PLOP3.LUT P0, PT, P0, P1, PT, 0xf8, 0x8f ;  /* 0x00000000008f781c */ /* 0x000fda0000703f70 */
[----:B------:R-:W-:Y:S05]  /*1d80*/  @P0 BRA `(.L_x_29) ;  /* 0x00000004004c0947 */ /* 0x000fea0003800000 */
[----:B------:R-:W-:-:S13]  /*1d90*/  LOP3.LUT P0, RZ, R3, 0x7fffffff, R0, 0xc8, !PT ;  /* 0x7fffffff03ff7812 */ /* 0x000fda000780c800 */
[----:B------:R-:W-:Y:S05]  /*1da0*/  @!P0 BRA `(.L_x_30) ;  /* 0x00000004003c8947 */ /* 0x000fea0003800000 */
[C---:B------:R-:W-:Y:S02]  /*1db0*/  FSETP.NEU.FTZ.AND P0, PT, |R0|.reuse, +INF , PT ;  /* 0x7f8000000000780b */ /* 0x040fe40003f1d200 */
[----:B------:R-:W-:Y:S02]  /*1dc0*/  FSETP.NEU.FTZ.AND P2, PT, |R3|, +INF , PT ;  /* 0x7f8000000300780b */ /* 0x000fe40003f5d200 */
[----:B------:R-:W-:-:S11]  /*1dd0*/  FSETP.NEU.FTZ.AND P1, PT, |R0|, +INF , PT ;  /* 0x7f8000000000780b */ /* 0x000fd60003f3d200 */
[----:B------:R-:W-:Y:S05]  /*1de0*/  @!P2 BRA !P0, `(.L_x_30) ;  /* 0x00000004002ca947 */ /* 0x000fea0004000000 */
[----:B------:R-:W-:-:S04]  /*1df0*/  LOP3.LUT P0, RZ, R0, 0x7fffffff, RZ, 0xc0, !PT ;  /* 0x7fffffff00ff7812 */ /* 0x000fc8000780c0ff */
[----:B------:R-:W-:-:S13]  /*1e00*/  PLOP3.LUT P0, PT, P2, P0, PT, 0x2f, 0xf2 ;  /* 0x0000000000f2781c */ /* 0x000fda0001700577 */
[----:B------:R-:W-:Y:S05]  /*1e10*/  @P0 BRA `(.L_x_31) ;  /* 0x0000000400180947 */ /* 0x000fea0003800000 */
[----:B------:R-:W-:-:S04]  /*1e20*/  LOP3.LUT P0, RZ, R3, 0x7fffffff, RZ, 0xc0, !PT ;  /* 0x7fffffff03ff7812 */ /* 0x000fc8000780c0ff */
[----:B------:R-:W-:-:S13]  /*1e30*/  PLOP3.LUT P0, PT, P1, P0, PT, 0x2f, 0xf2 ;  /* 0x0000000000f2781c */ /* 0x000fda0000f00577 */
[----:B------:R-:W-:Y:S05]  /*1e40*/  @P0 BRA `(.L_x_32) ;  /* 0x0000000400000947 */ /* 0x000fea0003800000 */
[----:B------:R-:W-:Y:S02]  /*1e50*/  ISETP.GE.AND P0, PT, R9, RZ, PT ;  /* 0x000000ff0900720c */ /* 0x000fe40003f06270 */
[----:B------:R-:W-:-:S11]  /*1e60*/  ISETP.GE.AND P1, PT, R10, RZ, PT ;  /* 0x000000ff0a00720c */ /* 0x000fd60003f26270 */
[----:B------:R-:W-:Y:S01]  /*1e70*/  @P0 IMAD.MOV.U32 R8, RZ, RZ, RZ ;  /* 0x000000ffff080224 */ /* 0x000fe200078e00ff */
[----:B------:R-:W-:Y:S01]  /*1e80*/  @!P0 MOV R8, 0xffffffc0 ;  /* 0xffffffc000088802 */ /* 0x000fe20000000f00 */
[----:B------:R-:W-:Y:S01]  /*1e90*/  @!P0 FFMA R0, R0, 1.84467440737095516160e+19, RZ ;  /* 0x5f80000000008823 */ /* 0x000fe200000000ff */
[----:B------:R-:W-:-:S03]  /*1ea0*/  @!P1 FFMA R3, R3, 1.84467440737095516160e+19, RZ ;  /* 0x5f80000003039823 */ /* 0x000fc600000000ff */
[----:B------:R-:W-:-:S07]  /*1eb0*/  @!P1 VIADD R8, R8, 0x40 ;  /* 0x0000004008089836 */ /* 0x000fce0000000000 */
.L_x_28:
[----:B------:R-:W-:Y:S01]  /*1ec0*/  LEA R10, R14, 0xc0800000, 0x17 ;  /* 0xc08000000e0a7811 */ /* 0x000fe200078eb8ff */
[----:B------:R-:W-:Y:S04]  /*1ed0*/  BSSY.RECONVERGENT B3, `(.L_x_33) ;  /* 0x0000036000037945 */ /* 0x000fe80003800200 */
[----:B------:R-:W-:Y:S01]  /*1ee0*/  IMAD.IADD R10, R3, 0x1, -R10 ;  /* 0x00000001030a7824 */ /* 0x000fe200078e0a0a */
[----:B------:R-:W-:-:S03]  /*1ef0*/  IADD3 R3, PT, PT, R12, -0x7f, RZ ;  /* 0xffffff810c037810 */ /* 0x000fc60007ffe0ff */
[----:B------:R-:W0:Y:S01]  /*1f00*/  MUFU.RCP R9, R10 ;  /* 0x0000000a00097308 */ /* 0x000e220000001000 */
[----:B------:R-:W-:Y:S01]  /*1f10*/  FADD.FTZ R11, -R10, -RZ ;  /* 0x800000ff0a0b7221 */ /* 0x000fe20000010100 */
[----:B------:R-:W-:-:S03]  /*1f20*/  IMAD R0, R3, -0x800000, R0 ;  /* 0xff80000003007824 */ /* 0x000fc600078e0200 */
[----:B0-----:R-:W-:-:S04]  /*1f30*/  FFMA R12, R9, R11, 1 ;  /* 0x3f800000090c7423 */ /* 0x001fc8000000000b */
[----:B------:R-:W-:-:S04]  /*1f40*/  FFMA R16, R9, R12, R9 ;  /* 0x0000000c09107223 */ /* 0x000fc80000000009 */
[----:B------:R-:W-:-:S04]  /*1f50*/  FFMA R9, R0, R16, RZ ;  /* 0x0000001000097223 */ /* 0x000fc800000000ff */
[----:B------:R-:W-:-:S04]  /*1f60*/  FFMA R12, R11, R9, R0 ;  /* 0x000000090b0c7223 */ /* 0x000fc80000000000 */
[----:B------:R-:W-:Y:S01]  /*1f70*/  FFMA R13, R16, R12, R9 ;  /* 0x0000000c100d7223 */ /* 0x000fe20000000009 */
[----:B------:R-:W-:-:S03]  /*1f80*/  IADD3 R9, PT, PT, R3, 0x7f, -R14 ;  /* 0x0000007f03097810 */ /* 0x000fc60007ffe80e */
[----:B------:R-:W-:Y:S02]  /*1f90*/  FFMA R12, R11, R13, R0 ;  /* 0x0000000d0b0c7223 */ /* 0x000fe40000000000 */
[----:B------:R-:W-:Y:S02]  /*1fa0*/  IMAD.IADD R9, R9, 0x1, R8 ;  /* 0x0000000109097824 */ /* 0x000fe400078e0208 */
[----:B------:R-:W-:-:S05]  /*1fb0*/  FFMA R0, R16, R12, R13 ;  /* 0x0000000c10007223 */ /* 0x000fca000000000d */
[----:B------:R-:W-:-:S04]  /*1fc0*/  SHF.R.U32.HI R3, RZ, 0x17, R0 ;  /* 0x00000017ff037819 */ /* 0x000fc80000011600 */
[----:B------:R-:W-:-:S05]  /*1fd0*/  LOP3.LUT R3, R3, 0xff, RZ, 0xc0, !PT ;  /* 0x000000ff03037812 */ /* 0x000fca00078ec0ff */
[----:B------:R-:W-:-:S05]  /*1fe0*/  IMAD.IADD R11, R3, 0x1, R9 ;  /* 0x00000001030b7824 */ /* 0x000fca00078e0209 */
[----:B------:R-:W-:-:S04]  /*1ff0*/  IADD3 R3, PT, PT, R11, -0x1, RZ ;  /* 0xffffffff0b037810 */ /* 0x000fc80007ffe0ff */
[----:B------:R-:W-:-:S13]  /*2000*/  ISETP.GE.U32.AND P0, PT, R3, 0xfe, PT ;  /* 0x000000fe0300780c */ /* 0x000fda0003f06070 */
[----:B------:R-:W-:Y:S05]  /*2010*/  @!P0 BRA `(.L_x_34) ;  /* 0x0000000000808947 */ /* 0x000fea0003800000 */
[----:B------:R-:W-:-:S13]  /*2020*/  ISETP.GT.AND P0, PT, R11, 0xfe, PT ;  /* 0x000000fe0b00780c */ /* 0x000fda0003f04270 */
[----:B------:R-:W-:Y:S05]  /*2030*/  @P0 BRA `(.L_x_35) ;  /* 0x00000000006c0947 */ /* 0x000fea0003800000 */
[----:B------:R-:W-:-:S13]  /*2040*/  ISETP.GE.AND P0, PT, R11, 0x1, PT ;  /* 0x000000010b00780c */ /* 0x000fda0003f06270 */
[----:B------:R-:W-:Y:S05]  /*2050*/  @P0 BRA `(.L_x_36) ;  /* 0x0000000000740947 */ /* 0x000fea0003800000 */
[----:B------:R-:W-:Y:S02]  /*2060*/  ISETP.GE.AND P0, PT, R11, -0x18, PT ;  /* 0xffffffe80b00780c */ /* 0x000fe40003f06270 */
[----:B------:R-:W-:-:S11]  /*2070*/  LOP3.LUT R0, R0, 0x80000000, RZ, 0xc0, !PT ;  /* 0x8000000000007812 */ /* 0x000fd600078ec0ff */
[----:B------:R-:W-:Y:S05]  /*2080*/  @!P0 BRA `(.L_x_36) ;  /* 0x0000000000688947 */ /* 0x000fea0003800000 */
[CCC-:B------:R-:W-:Y:S01]  /*2090*/  FFMA.RZ R3, R16.reuse, R12.reuse, R13.reuse ;  /* 0x0000000c10037223 */ /* 0x1c0fe2000000c00d */
[C---:B------:R-:W-:Y:S02]  /*20a0*/  VIADD R10, R11.reuse, 0x20 ;  /* 0x000000200b0a7836 */ /* 0x040fe40000000000 */
[CCC-:B------:R-:W-:Y:S01]  /*20b0*/  FFMA.RM R8, R16.reuse, R12.reuse, R13.reuse ;  /* 0x0000000c10087223 */ /* 0x1c0fe2000000400d */
[----:B------:R-:W-:Y:S02]  /*20c0*/  ISETP.NE.AND P2, PT, R11, RZ, PT ;  /* 0x000000ff0b00720c */ /* 0x000fe40003f45270 */
[----:B------:R-:W-:Y:S01]  /*20d0*/  LOP3.LUT R9, R3, 0x7fffff, RZ, 0xc0, !PT ;  /* 0x007fffff03097812 */ /* 0x000fe200078ec0ff */
[----:B------:R-:W-:Y:S01]  /*20e0*/  FFMA.RP R3, R16, R12, R13 ;  /* 0x0000000c10037223 */ /* 0x000fe2000000800d */
[----:B------:R-:W-:Y:S01]  /*20f0*/  ISETP.NE.AND P1, PT, R11, RZ, PT ;  /* 0x000000ff0b00720c */ /* 0x000fe20003f25270 */
[----:B------:R-:W-:Y:S01]  /*2100*/  IMAD.MOV R11, RZ, RZ, -R11 ;  /* 0x000000ffff0b7224 */ /* 0x000fe200078e0a0b */
[----:B------:R-:W-:-:S02]  /*2110*/  LOP3.LUT R9, R9, 0x800000, RZ, 0xfc, !PT ;  /* 0x0080000009097812 */ /* 0x000fc400078efcff */
[----:B------:R-:W-:Y:S02]  /*2120*/  FSETP.NEU.FTZ.AND P0, PT, R3, R8, PT ;  /* 0x000000080300720b */ /* 0x000fe40003f1d000 */
[----:B------:R-:W-:Y:S02]  /*2130*/  SHF.L.U32 R10, R9, R10, RZ ;  /* 0x0000000a090a7219 */ /* 0x000fe400000006ff */
[----:B------:R-:W-:Y:S02]  /*2140*/  SEL R8, R11, RZ, P2 ;  /* 0x000000ff0b087207 */ /* 0x000fe40001000000 */
[----:B------:R-:W-:Y:S02]  /*2150*/  ISETP.NE.AND P1, PT, R10, RZ, P1 ;  /* 0x000000ff0a00720c */ /* 0x000fe40000f25270 */
[----:B------:R-:W-:Y:S02]  /*2160*/  SHF.R.U32.HI R8, RZ, R8, R9 ;  /* 0x00000008ff087219 */ /* 0x000fe40000011609 */
[----:B------:R-:W-:-:S02]  /*2170*/  PLOP3.LUT P0, PT, P0, P1, PT, 0xf8, 0x8f ;  /* 0x00000000008f781c */ /* 0x000fc40000703f70 */
[----:B------:R-:W-:Y:S02]  /*2180*/  SHF.R.U32.HI R10, RZ, 0x1, R8 ;  /* 0x00000001ff0a7819 */ /* 0x000fe40000011608 */
[----:B------:R-:W-:-:S04]  /*2190*/  SEL R3, RZ, 0x1, !P0 ;  /* 0x00000001ff037807 */ /* 0x000fc80004000000 */
[----:B------:R-:W-:-:S04]  /*21a0*/  LOP3.LUT R3, R3, 0x1, R10, 0xf8, !PT ;  /* 0x0000000103037812 */ /* 0x000fc800078ef80a */
[----:B------:R-:W-:-:S04]  /*21b0*/  LOP3.LUT R3, R3, R8, RZ, 0xc0, !PT ;  /* 0x0000000803037212 */ /* 0x000fc800078ec0ff */
[----:B------:R-:W-:-:S04]  /*21c0*/  IADD3 R3, PT, PT, R10, R3, RZ ;  /* 0x000000030a037210 */ /* 0x000fc80007ffe0ff */
[----:B------:R-:W-:Y:S01]  /*21d0*/  LOP3.LUT R0, R3, R0, RZ, 0xfc, !PT ;  /* 0x0000000003007212 */ /* 0x000fe200078efcff */
[----:B------:R-:W-:Y:S06]  /*21e0*/  BRA `(.L_x_36) ;  /* 0x0000000000107947 */ /* 0x000fec0003800000 */
.L_x_35:
[----:B------:R-:W-:-:S04]  /*21f0*/  LOP3.LUT R0, R0, 0x80000000, RZ, 0xc0, !PT ;  /* 0x8000000000007812 */ /* 0x000fc800078ec0ff */
[----:B------:R-:W-:Y:S01]  /*2200*/  LOP3.LUT R0, R0, 0x7f800000, RZ, 0xfc, !PT ;  /* 0x7f80000000007812 */ /* 0x000fe200078efcff */
[----:B------:R-:W-:Y:S06]  /*2210*/  BRA `(.L_x_36) ;  /* 0x0000000000047947 */ /* 0x000fec0003800000 */
.L_x_34:
[----:B------:R-:W-:-:S07]  /*2220*/  IMAD R0, R9, 0x800000, R0 ;  /* 0x0080000009007824 */ /* 0x000fce00078e0200 */
.L_x_36:
[----:B------:R-:W-:Y:S05]  /*2230*/  BSYNC.RECONVERGENT B3 ;  /* 0x0000000000037941 */ /* 0x000fea0003800200 */
.L_x_33:
[----:B------:R-:W-:Y:S05]  /*2240*/  BRA `(.L_x_37) ;  /* 0x0000000000207947 */ /* 0x000fea0003800000 */
.L_x_32:
[----:B------:R-:W-:-:S04]  /*2250*/  LOP3.LUT R0, R3, 0x80000000, R0, 0x48, !PT ;  /* 0x8000000003007812 */ /* 0x000fc800078e4800 */
[----:B------:R-:W-:Y:S01]  /*2260*/  LOP3.LUT R0, R0, 0x7f800000, RZ, 0xfc, !PT ;  /* 0x7f80000000007812 */ /* 0x000fe200078efcff */
[----:B------:R-:W-:Y:S06]  /*2270*/  BRA `(.L_x_37) ;  /* 0x0000000000147947 */ /* 0x000fec0003800000 */
.L_x_31:
[----:B------:R-:W-:Y:S01]  /*2280*/  LOP3.LUT R0, R3, 0x80000000, R0, 0x48, !PT ;  /* 0x8000000003007812 */ /* 0x000fe200078e4800 */
[----:B------:R-:W-:Y:S06]  /*2290*/  BRA `(.L_x_37) ;  /* 0x00000000000c7947 */ /* 0x000fec0003800000 */
.L_x_30:
[----:B------:R-:W0:Y:S01]  /*22a0*/  MUFU.RSQ R0, -QNAN ;  /* 0xffc0000000007908 */ /* 0x000e220000001400 */
[----:B------:R-:W-:Y:S05]  /*22b0*/  BRA `(.L_x_37) ;  /* 0x0000000000047947 */ /* 0x000fea0003800000 */
.L_x_29:
[----:B------:R-:W-:-:S07]  /*22c0*/  FADD.FTZ R0, R0, R3 ;  /* 0x0000000300007221 */ /* 0x000fce0000010000 */
.L_x_37:
[----:B------:R-:W-:Y:S05]  /*22d0*/  BSYNC.RECONVERGENT B2 ;  /* 0x0000000000027941 */ /* 0x000fea0003800200 */
.L_x_27:
[----:B------:R-:W-:-:S04]  /*22e0*/  HFMA2 R3, -RZ, RZ, 0, 0 ;  /* 0x00000000ff037431 */ /* 0x000fc800000001ff */
[----:B0-----:R-:W-:Y:S05]  /*22f0*/  RET.REL.NODEC R2 `(_Z5queryiiiifPfS_S_PiS0_S_ff) ;  /* 0xffffffdc02407950 */ /* 0x001fea0003c3ffff */
.L_x_38:
[----:B------:R-:W-:-:S00]  /*2300*/  BRA `(.L_x_38) ;  /* 0xfffffffc00fc7947 */ /* 0x000fc0000383ffff */
[----:B------:R-:W-:-:S00]  /*2310*/  NOP ;  /* 0x0000000000007918 */ /* 0x000fc00000000000 */
        /* <DEDUP_REMOVED lines=14> */
.L_x_40:


//--------------------- .nv.shared.reserved.0     --------------------------
	.section	.nv.shared.reserved.0,"aw",@nobits
	.weak		__nv_reservedSMEM_offset_0_alias
	.size		__nv_reservedSMEM_offset_0_alias, 0, 64
	.other		__nv_reservedSMEM_offset_0_alias,@"STO_CUDA_RESERVED_SHARED STV_DEFAULT"
__nv_reservedSMEM_offset_0_alias:
	.zero		0
	.zero		64


//--------------------- .nv.constant0._Z5queryiiiifPfS_S_PiS0_S_ff --------------------------
	.section	.nv.constant0._Z5queryiiiifPfS_S_PiS0_S_ff,"a",@progbits
	.sectionflags	@""
	.align	4
.nv.constant0._Z5queryiiiifPfS_S_PiS0_S_ff:
	.zero		976


//--------------------- SYMBOLS --------------------------

	.type		.nv.reservedSmem.offset0,@object
	.size		.nv.reservedSmem.offset0,0x4
